def attn_fwd(
    Q,
    K,
    V,
    Out,
    Lse,
    sm_scale,
    stride_qz,
    stride_qh,
    stride_qm,
    stride_qk,
    stride_kz,
    stride_kh,
    stride_kn,
    stride_kk,
    stride_vz,
    stride_vh,
    stride_vn,
    stride_vk,
    stride_oz,
    stride_oh,
    stride_om,
    stride_ok,
    seqlen_q,
    seqlen_k,
    BLOCK_M: tl.constexpr,
    BLOCK_N: tl.constexpr,
    HEAD_DIM: tl.constexpr,
    CAUSAL: tl.constexpr,
):
    start_m = tl.program_id(0)
    off_hz = tl.program_id(1)
    q_off = off_hz * stride_qh
    k_off = off_hz * stride_kh
    v_off = off_hz * stride_vh
    offs_m = start_m * BLOCK_M + tl.arange(0, BLOCK_M)
    offs_d = tl.arange(0, HEAD_DIM)
    offs_n = tl.arange(0, BLOCK_N)
    q_ptrs = Q + q_off + offs_m[:, None] * stride_qm + offs_d[None, :] * stride_qk
    k_ptrs = K + k_off + offs_d[:, None] * stride_kk + offs_n[None, :] * stride_kn
    v_ptrs = V + v_off + offs_n[:, None] * stride_vn + offs_d[None, :] * stride_vk
    m_i = tl.full([BLOCK_M], float("-inf"), dtype=tl.float32)
    l_i = tl.zeros([BLOCK_M], dtype=tl.float32) + 1.0
    acc = tl.zeros([BLOCK_M, HEAD_DIM], dtype=tl.float32)
    q = tl.load(q_ptrs)
    acc, l_i, m_i = _attn_fwd_inner(
        acc,
        l_i,
        m_i,
        q,
        k_ptrs,
        v_ptrs,
        sm_scale,
        stride_kn,
        stride_vn,
        start_m,
        seqlen_k,
        BLOCK_M,
        BLOCK_N,
        HEAD_DIM,
        CAUSAL,
    )
    acc = acc / l_i[:, None]
    lse = m_i + tl.math.log2(l_i) / 1.4426950408889634
    o_ptrs = (
        Out
        + off_hz * stride_oh
        + offs_m[:, None] * stride_om
        + offs_d[None, :] * stride_ok
    )
    tl.store(o_ptrs, acc.to(Out.dtype.element_ty))
    tl.store(Lse + off_hz * seqlen_q + offs_m, lse)

# config = {"BLOCK_M": 32, "BLOCK_N": 16, "HEAD_DIM": 256, "arch": "sm_80", "causal": false, "dtype": "bf16", "num_stages": 2, "num_warps": 8}
# arch = sm_80


// ===== COMPILED SASS (sm_80) =====

	.target	sm_80

	.elftype	@"ET_EXEC"


//--------------------- .note.nv.tkinfo           --------------------------
	.section	.note.nv.tkinfo,"",@"SHT_NOTE"
	.sectionflags	@"SHF_NOTE_NV_TKINFO"
	.tkinfo
        /*0018*/ 	.word	0x00000002
        /*0030*/ 	.string	""
        /*0030*/ 	.string	"ptxas"
        /*0030*/ 	.string	"Cuda compilation tools, release 13.0, V13.0.88"
        /*0030*/ 	.string	"Build cuda_13.0.r13.0/compiler.36424714_0"
        /*0030*/ 	.string	"-v  -suppress-debug-info  -lineinfo  -arch sm_80 "



//--------------------- .note.nv.cuinfo           --------------------------
	.section	.note.nv.cuinfo,"",@"SHT_NOTE"
	.sectionflags	@"SHF_NOTE_NV_CUINFO"
        /*0018*/ 	.short	0x0002
        /*001a*/ 	.short	0x0050
        /*001c*/ 	.short	0x0082
	.zero		2


//--------------------- .nv.info                  --------------------------
	.section	.nv.info,"",@"SHT_CUDA_INFO"
	.align	4


	//----- nvinfo : EIATTR_REGCOUNT
	.align		4
        /*0000*/ 	.byte	0x04, 0x2f
        /*0002*/ 	.short	(.L_2 - .L_1)
	.align		4
.L_1:
        /*0004*/ 	.word	index@(attn_fwd)
        /*0008*/ 	.word	0x000000be


	//----- nvinfo : EIATTR_FRAME_SIZE
	.align		4
.L_2:
        /*000c*/ 	.byte	0x04, 0x11
        /*000e*/ 	.short	(.L_4 - .L_3)
	.align		4
.L_3:
        /*0010*/ 	.word	index@(attn_fwd)
        /*0014*/ 	.word	0x00000000


	//----- nvinfo : EIATTR_MIN_STACK_SIZE
	.align		4
.L_4:
        /*0018*/ 	.byte	0x04, 0x12
        /*001a*/ 	.short	(.L_6 - .L_5)
	.align		4
.L_5:
        /*001c*/ 	.word	index@(attn_fwd)
        /*0020*/ 	.word	0x00000000
.L_6:


//--------------------- .nv.info.attn_fwd         --------------------------
	.section	.nv.info.attn_fwd,"",@"SHT_CUDA_INFO"
	.sectionflags	@""
	.align	4


	//----- nvinfo : EIATTR_CUDA_API_VERSION
	.align		4
        /*0000*/ 	.byte	0x04, 0x37
        /*0002*/ 	.short	(.L_8 - .L_7)
.L_7:
        /*0004*/ 	.word	0x00000082


	//----- nvinfo : EIATTR_SW2861232_WAR
	.align		4
.L_8:
        /*0008*/ 	.byte	0x01, 0x35
	.zero		2


	//----- nvinfo : EIATTR_PARAM_CBANK
	.align		4
        /*000c*/ 	.byte	0x04, 0x0a
        /*000e*/ 	.short	(.L_10 - .L_9)
	.align		4
.L_9:
        /*0010*/ 	.word	index@(.nv.constant0.attn_fwd)
        /*0014*/ 	.short	0x0160
        /*0016*/ 	.short	0x0088


	//----- nvinfo : EIATTR_CBANK_PARAM_SIZE
	.align		4
.L_10:
        /*0018*/ 	.byte	0x03, 0x19
        /*001a*/ 	.short	0x0088


	//----- nvinfo : EIATTR_KPARAM_INFO
	.align		4
        /*001c*/ 	.byte	0x04, 0x17
        /*001e*/ 	.short	(.L_12 - .L_11)
.L_11:
        /*0020*/ 	.word	0x00000000
        /*0024*/ 	.short	0x0019
        /*0026*/ 	.short	0x0080
        /*0028*/ 	.byte	0x00, 0xf4, 0x21, 0x00


	//----- nvinfo : EIATTR_KPARAM_INFO
	.align		4
.L_12:
        /*002c*/ 	.byte	0x04, 0x17
        /*002e*/ 	.short	(.L_14 - .L_13)
.L_13:
        /*0030*/ 	.word	0x00000000
        /*0034*/ 	.short	0x0018
        /*0036*/ 	.short	0x0078
        /*0038*/ 	.byte	0x00, 0xf4, 0x21, 0x00


	//----- nvinfo : EIATTR_KPARAM_INFO
	.align		4
.L_14:
        /*003c*/ 	.byte	0x04, 0x17
        /*003e*/ 	.short	(.L_16 - .L_15)
.L_15:
        /*0040*/ 	.word	0x00000000
        /*0044*/ 	.short	0x0017
        /*0046*/ 	.short	0x0070
        /*0048*/ 	.byte	0x00, 0xf0, 0x11, 0x00


	//----- nvinfo : EIATTR_KPARAM_INFO
	.align		4
.L_16:
        /*004c*/ 	.byte	0x04, 0x17
        /*004e*/ 	.short	(.L_18 - .L_17)
.L_17:
        /*0050*/ 	.word	0x00000000
        /*0054*/ 	.short	0x0016
        /*0056*/ 	.short	0x006c
        /*0058*/ 	.byte	0x00, 0xf0, 0x11, 0x00


	//----- nvinfo : EIATTR_KPARAM_INFO
	.align		4
.L_18:
        /*005c*/ 	.byte	0x04, 0x17
        /*005e*/ 	.short	(.L_20 - .L_19)
.L_19:
        /*0060*/ 	.word	0x00000000
        /*0064*/ 	.short	0x0015
        /*0066*/ 	.short	0x0068
        /*0068*/ 	.byte	0x00, 0xf0, 0x11, 0x00


	//----- nvinfo : EIATTR_KPARAM_INFO
	.align		4
.L_20:
        /*006c*/ 	.byte	0x04, 0x17
        /*006e*/ 	.short	(.L_22 - .L_21)
.L_21:
        /*0070*/ 	.word	0x00000000
        /*0074*/ 	.short	0x0014
        /*0076*/ 	.short	0x0064
        /*0078*/ 	.byte	0x00, 0xf0, 0x11, 0x00


	//----- nvinfo : EIATTR_KPARAM_INFO
	.align		4
.L_22:
        /*007c*/ 	.byte	0x04, 0x17
        /*007e*/ 	.short	(.L_24 - .L_23)
.L_23:
        /*0080*/ 	.word	0x00000000
        /*0084*/ 	.short	0x0013
        /*0086*/ 	.short	0x0060
        /*0088*/ 	.byte	0x00, 0xf0, 0x11, 0x00


	//----- nvinfo : EIATTR_KPARAM_INFO
	.align		4
.L_24:
        /*008c*/ 	.byte	0x04, 0x17
        /*008e*/ 	.short	(.L_26 - .L_25)
.L_25:
        /*0090*/ 	.word	0x00000000
        /*0094*/ 	.short	0x0012
        /*0096*/ 	.short	0x005c
        /*0098*/ 	.byte	0x00, 0xf0, 0x11, 0x00


	//----- nvinfo : EIATTR_KPARAM_INFO
	.align		4
.L_26:
        /*009c*/ 	.byte	0x04, 0x17
        /*009e*/ 	.short	(.L_28 - .L_27)
.L_27:
        /*00a0*/ 	.word	0x00000000
        /*00a4*/ 	.short	0x0011
        /*00a6*/ 	.short	0x0058
        /*00a8*/ 	.byte	0x00, 0xf0, 0x11, 0x00


	//----- nvinfo : EIATTR_KPARAM_INFO
	.align		4
.L_28:
        /*00ac*/ 	.byte	0x04, 0x17
        /*00ae*/ 	.short	(.L_30 - .L_29)
.L_29:
        /*00b0*/ 	.word	0x00000000
        /*00b4*/ 	.short	0x0010
        /*00b6*/ 	.short	0x0054
        /*00b8*/ 	.byte	0x00, 0xf0, 0x11, 0x00


	//----- nvinfo : EIATTR_KPARAM_INFO
	.align		4
.L_30:
        /*00bc*/ 	.byte	0x04, 0x17
        /*00be*/ 	.short	(.L_32 - .L_31)
.L_31:
        /*00c0*/ 	.word	0x00000000
        /*00c4*/ 	.short	0x000f
        /*00c6*/ 	.short	0x0050
        /*00c8*/ 	.byte	0x00, 0xf0, 0x11, 0x00


	//----- nvinfo : EIATTR_KPARAM_INFO
	.align		4
.L_32:
        /*00cc*/ 	.byte	0x04, 0x17
        /*00ce*/ 	.short	(.L_34 - .L_33)
.L_33:
        /*00d0*/ 	.word	0x00000000
        /*00d4*/ 	.short	0x000e
        /*00d6*/ 	.short	0x004c
        /*00d8*/ 	.byte	0x00, 0xf0, 0x11, 0x00


	//----- nvinfo : EIATTR_KPARAM_INFO
	.align		4
.L_34:
        /*00dc*/ 	.byte	0x04, 0x17
        /*00de*/ 	.short	(.L_36 - .L_35)
.L_35:
        /*00e0*/ 	.word	0x00000000
        /*00e4*/ 	.short	0x000d
        /*00e6*/ 	.short	0x0048
        /*00e8*/ 	.byte	0x00, 0xf0, 0x11, 0x00


	//----- nvinfo : EIATTR_KPARAM_INFO
	.align		4
.L_36:
        /*00ec*/ 	.byte	0x04, 0x17
        /*00ee*/ 	.short	(.L_38 - .L_37)
.L_37:
        /*00f0*/ 	.word	0x00000000
        /*00f4*/ 	.short	0x000c
        /*00f6*/ 	.short	0x0044
        /*00f8*/ 	.byte	0x00, 0xf0, 0x11, 0x00


	//----- nvinfo : EIATTR_KPARAM_INFO
	.align		4
.L_38:
        /*00fc*/ 	.byte	0x04, 0x17
        /*00fe*/ 	.short	(.L_40 - .L_39)
.L_39:
        /*0100*/ 	.word	0x00000000
        /*0104*/ 	.short	0x000b
        /*0106*/ 	.short	0x0040
        /*0108*/ 	.byte	0x00, 0xf0, 0x11, 0x00


	//----- nvinfo : EIATTR_KPARAM_INFO
	.align		4
.L_40:
        /*010c*/ 	.byte	0x04, 0x17
        /*010e*/ 	.short	(.L_42 - .L_41)
.L_41:
        /*0110*/ 	.word	0x00000000
        /*0114*/ 	.short	0x000a
        /*0116*/ 	.short	0x003c
        /*0118*/ 	.byte	0x00, 0xf0, 0x11, 0x00


	//----- nvinfo : EIATTR_KPARAM_INFO
	.align		4
.L_42:
        /*011c*/ 	.byte	0x04, 0x17
        /*011e*/ 	.short	(.L_44 - .L_43)
.L_43:
        /*0120*/ 	.word	0x00000000
        /*0124*/ 	.short	0x0009
        /*0126*/ 	.short	0x0038
        /*0128*/ 	.byte	0x00, 0xf0, 0x11, 0x00


	//----- nvinfo : EIATTR_KPARAM_INFO
	.align		4
.L_44:
        /*012c*/ 	.byte	0x04, 0x17
        /*012e*/ 	.short	(.L_46 - .L_45)
.L_45:
        /*0130*/ 	.word	0x00000000
        /*0134*/ 	.short	0x0008
        /*0136*/ 	.short	0x0034
        /*0138*/ 	.byte	0x00, 0xf0, 0x11, 0x00


	//----- nvinfo : EIATTR_KPARAM_INFO
	.align		4
.L_46:
        /*013c*/ 	.byte	0x04, 0x17
        /*013e*/ 	.short	(.L_48 - .L_47)
.L_47:
        /*0140*/ 	.word	0x00000000
        /*0144*/ 	.short	0x0007
        /*0146*/ 	.short	0x0030
        /*0148*/ 	.byte	0x00, 0xf0, 0x11, 0x00


	//----- nvinfo : EIATTR_KPARAM_INFO
	.align		4
.L_48:
        /*014c*/ 	.byte	0x04, 0x17
        /*014e*/ 	.short	(.L_50 - .L_49)
.L_49:
        /*0150*/ 	.word	0x00000000
        /*0154*/ 	.short	0x0006
        /*0156*/ 	.short	0x002c
        /*0158*/ 	.byte	0x00, 0xf0, 0x11, 0x00


	//----- nvinfo : EIATTR_KPARAM_INFO
	.align		4
.L_50:
        /*015c*/ 	.byte	0x04, 0x17
        /*015e*/ 	.short	(.L_52 - .L_51)
.L_51:
        /*0160*/ 	.word	0x00000000
        /*0164*/ 	.short	0x0005
        /*0166*/ 	.short	0x0028
        /*0168*/ 	.byte	0x00, 0xf0, 0x11, 0x00


	//----- nvinfo : EIATTR_KPARAM_INFO
	.align		4
.L_52:
        /*016c*/ 	.byte	0x04, 0x17
        /*016e*/ 	.short	(.L_54 - .L_53)
.L_53:
        /*0170*/ 	.word	0x00000000
        /*0174*/ 	.short	0x0004
        /*0176*/ 	.short	0x0020
        /*0178*/ 	.byte	0x00, 0xf4, 0x21, 0x00


	//----- nvinfo : EIATTR_KPARAM_INFO
	.align		4
.L_54:
        /*017c*/ 	.byte	0x04, 0x17
        /*017e*/ 	.short	(.L_56 - .L_55)
.L_55:
        /*0180*/ 	.word	0x00000000
        /*0184*/ 	.short	0x0003
        /*0186*/ 	.short	0x0018
        /*0188*/ 	.byte	0x00, 0xf4, 0x21, 0x00


	//----- nvinfo : EIATTR_KPARAM_INFO
	.align		4
.L_56:
        /*018c*/ 	.byte	0x04, 0x17
        /*018e*/ 	.short	(.L_58 - .L_57)
.L_57:
        /*0190*/ 	.word	0x00000000
        /*0194*/ 	.short	0x0002
        /*0196*/ 	.short	0x0010
        /*0198*/ 	.byte	0x00, 0xf4, 0x21, 0x00


	//----- nvinfo : EIATTR_KPARAM_INFO
	.align		4
.L_58:
        /*019c*/ 	.byte	0x04, 0x17
        /*019e*/ 	.short	(.L_60 - .L_59)
.L_59:
        /*01a0*/ 	.word	0x00000000
        /*01a4*/ 	.short	0x0001
        /*01a6*/ 	.short	0x0008
        /*01a8*/ 	.byte	0x00, 0xf4, 0x21, 0x00


	//----- nvinfo : EIATTR_KPARAM_INFO
	.align		4
.L_60:
        /*01ac*/ 	.byte	0x04, 0x17
        /*01ae*/ 	.short	(.L_62 - .L_61)
.L_61:
        /*01b0*/ 	.word	0x00000000
        /*01b4*/ 	.short	0x0000
        /*01b6*/ 	.short	0x0000
        /*01b8*/ 	.byte	0x00, 0xf4, 0x21, 0x00


	//----- nvinfo : EIATTR_MAXREG_COUNT
	.align		4
.L_62:
        /*01bc*/ 	.byte	0x03, 0x1b
        /*01be*/ 	.short	0x00ff


	//----- nvinfo : EIATTR_NUM_BARRIERS
	.align		4
        /*01c0*/ 	.byte	0x02, 0x4c
        /*01c2*/ 	.byte	0x01
	.zero		1


	//----- nvinfo : EIATTR_MERCURY_ISA_VERSION
	.align		4
        /*01c4*/ 	.byte	0x03, 0x5f
        /*01c6*/ 	.short	0x0000


	//----- nvinfo : EIATTR_COOP_GROUP_MASK_REGIDS
	.align		4
        /*01c8*/ 	.byte	0x04, 0x29
        /*01ca*/ 	.short	(.L_64 - .L_63)


	//   ....[0]....
.L_63:
        /*01cc*/ 	.word	0xffffffff


	//   ....[1]....
        /*01d0*/ 	.word	0xffffffff


	//   ....[2]....
        /*01d4*/ 	.word	0xffffffff


	//   ....[3]....
        /*01d8*/ 	.word	0xffffffff


	//   ....[4]....
        /*01dc*/ 	.word	0xffffffff


	//   ....[5]....
        /*01e0*/ 	.word	0xffffffff


	//   ....[6]....
        /*01e4*/ 	.word	0xffffffff


	//   ....[7]....
        /*01e8*/ 	.word	0xffffffff


	//   ....[8]....
        /*01ec*/ 	.word	0xffffffff


	//   ....[9]....
        /*01f0*/ 	.word	0xffffffff


	//   ....[10]....
        /*01f4*/ 	.word	0xffffffff


	//   ....[11]....
        /*01f8*/ 	.word	0xffffffff


	//   ....[12]....
        /*01fc*/ 	.word	0xffffffff


	//   ....[13]....
        /*0200*/ 	.word	0xffffffff


	//   ....[14]....
        /*0204*/ 	.word	0xffffffff


	//   ....[15]....
        /*0208*/ 	.word	0xffffffff


	//   ....[16]....
        /*020c*/ 	.word	0xffffffff


	//   ....[17]....
        /*0210*/ 	.word	0xffffffff


	//----- nvinfo : EIATTR_COOP_GROUP_INSTR_OFFSETS
	.align		4
.L_64:
        /*0214*/ 	.byte	0x04, 0x28
        /*0216*/ 	.short	(.L_66 - .L_65)


	//   ....[0]....
.L_65:
        /*0218*/ 	.word	0x00002410


	//   ....[1]....
        /*021c*/ 	.word	0x00002420


	//   ....[2]....
        /*0220*/ 	.word	0x00002430


	//   ....[3]....
        /*0224*/ 	.word	0x00002440


	//   ....[4]....
        /*0228*/ 	.word	0x00002490


	//   ....[5]....
        /*022c*/ 	.word	0x000024a0


	//   ....[6]....
        /*0230*/ 	.word	0x000024b0


	//   ....[7]....
        /*0234*/ 	.word	0x000024c0


	//   ....[8]....
        /*0238*/ 	.word	0x00002570


	//   ....[9]....
        /*023c*/ 	.word	0x000027e0


	//   ....[10]....
        /*0240*/ 	.word	0x000027f0


	//   ....[11]....
        /*0244*/ 	.word	0x00002810


	//   ....[12]....
        /*0248*/ 	.word	0x00002820


	//   ....[13]....
        /*024c*/ 	.word	0x00002850


	//   ....[14]....
        /*0250*/ 	.word	0x00002880


	//   ....[15]....
        /*0254*/ 	.word	0x00002890


	//   ....[16]....
        /*0258*/ 	.word	0x000028a0


	//   ....[17]....
        /*025c*/ 	.word	0x00002960


	//----- nvinfo : EIATTR_EXIT_INSTR_OFFSETS
	.align		4
.L_66:
        /*0260*/ 	.byte	0x04, 0x1c
        /*0262*/ 	.short	(.L_68 - .L_67)


	//   ....[0]....
.L_67:
        /*0264*/ 	.word	0x000050b0


	//   ....[1]....
        /*0268*/ 	.word	0x00005150


	//----- nvinfo : EIATTR_REQNTID
	.align		4
.L_68:
        /*026c*/ 	.byte	0x04, 0x10
        /*026e*/ 	.short	(.L_70 - .L_69)
.L_69:
        /*0270*/ 	.word	0x00000100
        /*0274*/ 	.word	0x00000001
        /*0278*/ 	.word	0x00000001
.L_70:


//--------------------- .nv.callgraph             --------------------------
	.section	.nv.callgraph,"",@"SHT_CUDA_CALLGRAPH"
	.align	4
	.sectionentsize	8
	.align		4
        /*0000*/ 	.word	0x00000000
	.align		4
        /*0004*/ 	.word	0xffffffff
	.align		4
        /*0008*/ 	.word	0x00000000
	.align		4
        /*000c*/ 	.word	0xfffffffe
	.align		4
        /*0010*/ 	.word	0x00000000
	.align		4
        /*0014*/ 	.word	0xfffffffd
	.align		4
        /*0018*/ 	.word	0x00000000
	.align		4
        /*001c*/ 	.word	0xfffffffc


//--------------------- .nv.rel.action            --------------------------
	.section	.nv.rel.action,"",@"SHT_CUDA_RELOCINFO"
	.align	8
	.sectionentsize	8
        /*0000*/ 	.byte	0x73, 0x00, 0x00, 0x00, 0x00, 0x00, 0x00, 0x00, 0x00, 0x00, 0x00, 0x11, 0x25, 0x00, 0x05, 0x36


//--------------------- .nv.constant4             --------------------------
	.section	.nv.constant4,"a",@progbits
	.align	8
	.align		8
.nv.constant4:
        /*0000*/ 	.dword	_$_str


//--------------------- .nv.constant0.attn_fwd    --------------------------
	.section	.nv.constant0.attn_fwd,"a",@progbits
	.sectionflags	@""
	.align	4
.nv.constant0.attn_fwd:
	.zero		488


//--------------------- .text.attn_fwd            --------------------------
	.section	.text.attn_fwd,"ax",@progbits
	.sectioninfo	@"SHI_REGISTERS=190"
	.align	128
        .global         attn_fwd
        .type           attn_fwd,@function
        .size           attn_fwd,(.L_x_3 - attn_fwd)
        .other          attn_fwd,@"STO_CUDA_ENTRY STV_DEFAULT"
attn_fwd:
.text.attn_fwd:
[----:B------:R-:W-:Y:S02]  /*0000*/  IMAD.MOV.U32 R1, RZ, RZ, c[0x0][0x28] ;  /* 0x00000a00ff017624 */ /* 0x000fe400078e00ff */
[----:B------:R-:W0:Y:S01]  /*0010*/  S2R R0, SR_TID.X ;  /* 0x0000000000007919 */ /* 0x000e220000002100 */
[----:B------:R-:W-:Y:S01]  /*0020*/  MOV R50, c[0x0][0x198] ;  /* 0x0000660000327a02 */ /* 0x000fe20000000f00 */
[----:B------:R-:W-:Y:S02]  /*0030*/  ULDC.64 UR12, c[0x0][0x118] ;  /* 0x00004600000c7ab9 */ /* 0x000fe40000000a00 */
[----:B------:R-:W1:Y:S04]  /*0040*/  S2R R4, SR_CTAID.X ;  /* 0x0000000000047919 */ /* 0x000e680000002500 */
[----:B------:R-:W2:Y:S01]  /*0050*/  S2R R2, SR_CTAID.Y ;  /* 0x0000000000027919 */ /* 0x000ea20000002600 */
[----:B0-----:R-:W-:Y:S02]  /*0060*/  SHF.R.U32.HI R16, RZ, 0x5, R0 ;  /* 0x00000005ff107819 */ /* 0x001fe40000011600 */
[----:B------:R-:W-:-:S02]  /*0070*/  LOP3.LUT R3, R0, 0x1f, RZ, 0xc0, !PT ;  /* 0x0000001f00037812 */ /* 0x000fc400078ec0ff */
[----:B------:R-:W-:-:S03]  /*0080*/  SGXT.U32 R16, R16, 0x3 ;  /* 0x000000031010781a */ /* 0x000fc60000000000 */
[----:B-1----:R-:W-:Y:S02]  /*0090*/  IMAD R3, R4, 0x20, R3 ;  /* 0x0000002004037824 */ /* 0x002fe400078e0203 */
[----:B------:R-:W-:Y:S02]  /*00a0*/  IMAD R9, R16, c[0x0][0x198], RZ ;  /* 0x0000660010097a24 */ /* 0x000fe400078e02ff */
[----:B--2---:R-:W-:Y:S02]  /*00b0*/  IMAD R4, R2, c[0x0][0x190], RZ ;  /* 0x0000640002047a24 */ /* 0x004fe400078e02ff */
[----:B------:R-:W-:Y:S01]  /*00c0*/  IMAD R6, R3, c[0x0][0x194], RZ ;  /* 0x0000650003067a24 */ /* 0x000fe200078e02ff */
[----:B------:R-:W-:Y:S01]  /*00d0*/  LEA R10, R50, R9, 0x3 ;  /* 0x00000009320a7211 */ /* 0x000fe200078e18ff */
[----:B------:R-:W-:Y:S02]  /*00e0*/  IMAD.SHL.U32 R5, R4, 0x2, RZ ;  /* 0x0000000204057824 */ /* 0x000fe400078e00ff */
[----:B------:R-:W-:-:S02]  /*00f0*/  IMAD.SHL.U32 R8, R6, 0x2, RZ ;  /* 0x0000000206087824 */ /* 0x000fc400078e00ff */
[----:B------:R-:W-:Y:S02]  /*0100*/  IMAD R11, R50, 0x8, R10 ;  /* 0x00000008320b7824 */ /* 0x000fe400078e020a */
[----:B------:R-:W-:Y:S01]  /*0110*/  IMAD.HI R4, R4, 0x2, RZ ;  /* 0x0000000204047827 */ /* 0x000fe200078e02ff */
[----:B------:R-:W-:-:S03]  /*0120*/  IADD3 R46, P0, P1, R8, c[0x0][0x160], R5 ;  /* 0x00005800082e7a10 */ /* 0x000fc6000791e005 */
[----:B------:R-:W-:Y:S02]  /*0130*/  IMAD R12, R50, 0x8, R11 ;  /* 0x00000008320c7824 */ /* 0x000fe400078e020b */
[----:B------:R-:W-:-:S03]  /*0140*/  IMAD.HI R7, R6, 0x2, RZ ;  /* 0x0000000206077827 */ /* 0x000fc600078e02ff */
[C---:B------:R-:W-:Y:S02]  /*0150*/  LEA R13, R50.reuse, R12, 0x3 ;  /* 0x0000000c320d7211 */ /* 0x040fe400078e18ff */
[----:B------:R-:W-:Y:S02]  /*0160*/  IADD3.X R48, R7, c[0x0][0x164], R4, P0, P1 ;  /* 0x0000590007307a10 */ /* 0x000fe400007e2404 */
[CC--:B------:R-:W-:Y:S01]  /*0170*/  LEA R4, P0, R9.reuse, R46.reuse, 0x1 ;  /* 0x0000002e09047211 */ /* 0x0c0fe200078008ff */
[----:B------:R-:W-:Y:S01]  /*0180*/  IMAD R15, R50, 0x8, R13 ;  /* 0x00000008320f7824 */ /* 0x000fe200078e020d */
[----:B------:R-:W-:Y:S02]  /*0190*/  LEA R6, P1, R10, R46, 0x1 ;  /* 0x0000002e0a067211 */ /* 0x000fe400078208ff */
[----:B------:R-:W-:Y:S02]  /*01a0*/  LEA.HI.X.SX32 R5, R9, R48, 0x1, P0 ;  /* 0x0000003009057211 */ /* 0x000fe400000f0eff */
[C---:B------:R-:W-:Y:S01]  /*01b0*/  LEA R8, P0, R11.reuse, R46, 0x1 ;  /* 0x0000002e0b087211 */ /* 0x040fe200078008ff */
[----:B------:R-:W-:Y:S01]  /*01c0*/  IMAD R17, R50, 0x8, R15 ;  /* 0x0000000832117824 */ /* 0x000fe200078e020f */
[-C--:B------:R-:W-:Y:S01]  /*01d0*/  LEA.HI.X.SX32 R7, R10, R48.reuse, 0x1, P1 ;  /* 0x000000300a077211 */ /* 0x080fe200008f0eff */
[----:B------:R0:W2:Y:S01]  /*01e0*/  LDG.E.U16 R19, [R4.64] ;  /* 0x0000000c04137981 */ /* 0x0000a2000c1e1500 */
[----:B------:R-:W-:-:S02]  /*01f0*/  LEA.HI.X.SX32 R9, R11, R48, 0x1, P0 ;  /* 0x000000300b097211 */ /* 0x000fc400000f0eff */
[----:B------:R-:W-:Y:S01]  /*0200*/  LEA R10, P0, R12, R46, 0x1 ;  /* 0x0000002e0c0a7211 */ /* 0x000fe200078008ff */
[----:B------:R1:W3:Y:S01]  /*0210*/  LDG.E.U16 R20, [R6.64] ;  /* 0x0000000c06147981 */ /* 0x0002e2000c1e1500 */
[----:B------:R-:W-:Y:S02]  /*0220*/  LEA R18, R50, R17, 0x3 ;  /* 0x0000001132127211 */ /* 0x000fe400078e18ff */
[----:B------:R-:W-:Y:S01]  /*0230*/  LEA.HI.X.SX32 R11, R12, R48, 0x1, P0 ;  /* 0x000000300c0b7211 */ /* 0x000fe200000f0eff */
[----:B------:R4:W5:Y:S01]  /*0240*/  LDG.E.U16 R21, [R8.64] ;  /* 0x0000000c08157981 */ /* 0x000962000c1e1500 */
[-C--:B------:R-:W-:Y:S02]  /*0250*/  LEA R12, P0, R13, R46.reuse, 0x1 ;  /* 0x0000002e0d0c7211 */ /* 0x080fe400078008ff */
[----:B------:R-:W-:Y:S01]  /*0260*/  LEA R14, P1, R17, R46, 0x1 ;  /* 0x0000002e110e7211 */ /* 0x000fe200078208ff */
[----:B------:R1:W5:Y:S01]  /*0270*/  LDG.E.U16 R22, [R10.64] ;  /* 0x0000000c0a167981 */ /* 0x000362000c1e1500 */
[----:B------:R-:W-:-:S02]  /*0280*/  LEA.HI.X.SX32 R13, R13, R48, 0x1, P0 ;  /* 0x000000300d0d7211 */ /* 0x000fc400000f0eff */
[----:B0-----:R-:W-:Y:S01]  /*0290*/  LEA R4, P0, R15, R46, 0x1 ;  /* 0x0000002e0f047211 */ /* 0x001fe200078008ff */
[----:B----4-:R-:W-:-:S03]  /*02a0*/  IMAD R9, R50, 0x8, R18 ;  /* 0x0000000832097824 */ /* 0x010fc600078e0212 */
[-C--:B------:R-:W-:Y:S01]  /*02b0*/  LEA.HI.X.SX32 R5, R15, R48.reuse, 0x1, P0 ;  /* 0x000000300f057211 */ /* 0x080fe200000f0eff */
[----:B------:R0:W4:Y:S01]  /*02c0*/  LDG.E.U16 R23, [R12.64] ;  /* 0x0000000c0c177981 */ /* 0x000122000c1e1500 */
[----:B-1----:R-:W-:Y:S01]  /*02d0*/  IMAD R11, R50, 0x8, R9 ;  /* 0x00000008320b7824 */ /* 0x002fe200078e0209 */
[----:B------:R-:W-:Y:S02]  /*02e0*/  LEA.HI.X.SX32 R15, R17, R48, 0x1, P1 ;  /* 0x00000030110f7211 */ /* 0x000fe400008f0eff */
[----:B------:R1:W4:Y:S01]  /*02f0*/  LDG.E.U16 R24, [R4.64] ;  /* 0x0000000c04187981 */ /* 0x000322000c1e1500 */
[----:B------:R-:W-:Y:S02]  /*0300*/  LEA R6, P0, R18, R46, 0x1 ;  /* 0x0000002e12067211 */ /* 0x000fe400078008ff */
[----:B------:R-:W-:Y:S01]  /*0310*/  LEA R17, R50, R11, 0x3 ;  /* 0x0000000b32117211 */ /* 0x000fe200078e18ff */
[----:B------:R0:W4:Y:S01]  /*0320*/  LDG.E.U16 R25, [R14.64] ;  /* 0x0000000c0e197981 */ /* 0x000122000c1e1500 */
[----:B------:R-:W-:-:S03]  /*0330*/  LEA.HI.X.SX32 R7, R18, R48, 0x1, P0 ;  /* 0x0000003012077211 */ /* 0x000fc600000f0eff */
[C---:B------:R-:W-:Y:S01]  /*0340*/  IMAD R18, R50.reuse, 0x8, R17 ;  /* 0x0000000832127824 */ /* 0x040fe200078e0211 */
[C---:B------:R-:W-:Y:S01]  /*0350*/  LEA R8, P0, R9.reuse, R46, 0x1 ;  /* 0x0000002e09087211 */ /* 0x040fe200078008ff */
[----:B------:R1:W4:Y:S02]  /*0360*/  LDG.E.U16 R26, [R6.64] ;  /* 0x0000000c061a7981 */ /* 0x000324000c1e1500 */
[C---:B0-----:R-:W-:Y:S01]  /*0370*/  IMAD R14, R50.reuse, 0x8, R18 ;  /* 0x00000008320e7824 */ /* 0x041fe200078e0212 */
[----:B------:R-:W-:Y:S02]  /*0380*/  LEA.HI.X.SX32 R9, R9, R48, 0x1, P0 ;  /* 0x0000003009097211 */ /* 0x000fe400000f0eff */
[-C--:B------:R-:W-:Y:S02]  /*0390*/  LEA R10, P0, R11, R46.reuse, 0x1 ;  /* 0x0000002e0b0a7211 */ /* 0x080fe400078008ff */
[----:B------:R-:W-:Y:S01]  /*03a0*/  LEA R12, P1, R17, R46, 0x1 ;  /* 0x0000002e110c7211 */ /* 0x000fe200078208ff */
[----:B------:R0:W4:Y:S01]  /*03b0*/  LDG.E.U16 R27, [R8.64] ;  /* 0x0000000c081b7981 */ /* 0x000122000c1e1500 */
[----:B------:R-:W-:-:S02]  /*03c0*/  LEA R15, R50, R14, 0x3 ;  /* 0x0000000e320f7211 */ /* 0x000fc400078e18ff */
[-C--:B------:R-:W-:Y:S02]  /*03d0*/  LEA.HI.X.SX32 R11, R11, R48.reuse, 0x1, P0 ;  /* 0x000000300b0b7211 */ /* 0x080fe400000f0eff */
[----:B------:R-:W-:Y:S01]  /*03e0*/  LEA.HI.X.SX32 R13, R17, R48, 0x1, P1 ;  /* 0x00000030110d7211 */ /* 0x000fe200008f0eff */
[----:B------:R-:W-:Y:S01]  /*03f0*/  IMAD R17, R50, 0x8, R15 ;  /* 0x0000000832117824 */ /* 0x000fe200078e020f */
[C---:B-1----:R-:W-:Y:S01]  /*0400*/  LEA R4, P0, R18.reuse, R46, 0x1 ;  /* 0x0000002e12047211 */ /* 0x042fe200078008ff */
[----:B------:R1:W4:Y:S03]  /*0410*/  LDG.E.U16 R28, [R10.64] ;  /* 0x0000000c0a1c7981 */ /* 0x000326000c1e1500 */
[----:B------:R-:W-:Y:S01]  /*0420*/  LEA.HI.X.SX32 R5, R18, R48, 0x1, P0 ;  /* 0x0000003012057211 */ /* 0x000fe200000f0eff */
[----:B------:R-:W-:Y:S01]  /*0430*/  IMAD R18, R50, 0x8, R17 ;  /* 0x0000000832127824 */ /* 0x000fe200078e0211 */
[C---:B------:R-:W-:Y:S01]  /*0440*/  LEA R6, P0, R14.reuse, R46, 0x1 ;  /* 0x0000002e0e067211 */ /* 0x040fe200078008ff */
[----:B------:R1:W4:Y:S03]  /*0450*/  LDG.E.U16 R29, [R12.64] ;  /* 0x0000000c0c1d7981 */ /* 0x000326000c1e1500 */
[----:B------:R-:W-:Y:S01]  /*0460*/  LEA.HI.X.SX32 R7, R14, R48, 0x1, P0 ;  /* 0x000000300e077211 */ /* 0x000fe200000f0eff */
[----:B------:R1:W4:Y:S01]  /*0470*/  LDG.E.U16 R30, [R4.64] ;  /* 0x0000000c041e7981 */ /* 0x000322000c1e1500 */
[----:B0-----:R-:W-:-:S02]  /*0480*/  LEA R8, P0, R15, R46, 0x1 ;  /* 0x0000002e0f087211 */ /* 0x001fc400078008ff */
[----:B-1----:R-:W-:Y:S01]  /*0490*/  LEA R12, R50, R18, 0x3 ;  /* 0x00000012320c7211 */ /* 0x002fe200078e18ff */
[----:B------:R0:W4:Y:S01]  /*04a0*/  LDG.E.U16 R31, [R6.64] ;  /* 0x0000000c061f7981 */ /* 0x000122000c1e1500 */
[----:B------:R-:W-:-:S03]  /*04b0*/  LEA R14, P1, R17, R46, 0x1 ;  /* 0x0000002e110e7211 */ /* 0x000fc600078208ff */
[C---:B------:R-:W-:Y:S01]  /*04c0*/  IMAD R13, R50.reuse, 0x8, R12 ;  /* 0x00000008320d7824 */ /* 0x040fe200078e020c */
[-C--:B------:R-:W-:Y:S02]  /*04d0*/  LEA.HI.X.SX32 R9, R15, R48.reuse, 0x1, P0 ;  /* 0x000000300f097211 */ /* 0x080fe400000f0eff */
[----:B------:R-:W-:Y:S01]  /*04e0*/  LEA.HI.X.SX32 R15, R17, R48, 0x1, P1 ;  /* 0x00000030110f7211 */ /* 0x000fe200008f0eff */
[----:B------:R-:W-:Y:S01]  /*04f0*/  IMAD R17, R50, 0x8, R13 ;  /* 0x0000000832117824 */ /* 0x000fe200078e020d */
[C---:B------:R-:W-:Y:S01]  /*0500*/  LEA R10, P0, R18.reuse, R46, 0x1 ;  /* 0x0000002e120a7211 */ /* 0x040fe200078008ff */
[----:B------:R1:W4:Y:S03]  /*0510*/  LDG.E.U16 R32, [R8.64] ;  /* 0x0000000c08207981 */ /* 0x000326000c1e1500 */
[----:B------:R-:W-:Y:S01]  /*0520*/  LEA.HI.X.SX32 R11, R18, R48, 0x1, P0 ;  /* 0x00000030120b7211 */ /* 0x000fe200000f0eff */
[----:B------:R0:W4:Y:S01]  /*0530*/  LDG.E.U16 R33, [R14.64] ;  /* 0x0000000c0e217981 */ /* 0x000122000c1e1500 */
[----:B------:R-:W-:-:S02]  /*0540*/  LEA R18, R50, R17, 0x3 ;  /* 0x0000001132127211 */ /* 0x000fc400078e18ff */
[C---:B------:R-:W-:Y:S01]  /*0550*/  LEA R4, P0, R12.reuse, R46, 0x1 ;  /* 0x0000002e0c047211 */ /* 0x040fe200078008ff */
[----:B------:R1:W4:Y:S03]  /*0560*/  LDG.E.U16 R34, [R10.64] ;  /* 0x0000000c0a227981 */ /* 0x000326000c1e1500 */
[----:B------:R-:W-:Y:S01]  /*0570*/  LEA.HI.X.SX32 R5, R12, R48, 0x1, P0 ;  /* 0x000000300c057211 */ /* 0x000fe200000f0eff */
[----:B0-----:R-:W-:Y:S01]  /*0580*/  IMAD R14, R50, 0x8, R18 ;  /* 0x00000008320e7824 */ /* 0x001fe200078e0212 */
[----:B------:R-:W-:-:S03]  /*0590*/  LEA R6, P0, R13, R46, 0x1 ;  /* 0x0000002e0d067211 */ /* 0x000fc600078008ff */
[----:B------:R0:W4:Y:S01]  /*05a0*/  LDG.E.U16 R35, [R4.64] ;  /* 0x0000000c04237981 */ /* 0x000122000c1e1500 */
[----:B------:R-:W-:Y:S01]  /*05b0*/  LEA R12, P1, R17, R46, 0x1 ;  /* 0x0000002e110c7211 */ /* 0x000fe200078208ff */
[----:B------:R-:W-:Y:S01]  /*05c0*/  IMAD R15, R50, 0x8, R14 ;  /* 0x00000008320f7824 */ /* 0x000fe200078e020e */
[----:B------:R-:W-:Y:S02]  /*05d0*/  LEA.HI.X.SX32 R7, R13, R48, 0x1, P0 ;  /* 0x000000300d077211 */ /* 0x000fe400000f0eff */
[----:B-1----:R-:W-:Y:S02]  /*05e0*/  LEA R8, P0, R18, R46, 0x1 ;  /* 0x0000002e12087211 */ /* 0x002fe400078008ff */
[-C--:B------:R-:W-:Y:S01]  /*05f0*/  LEA.HI.X.SX32 R13, R17, R48.reuse, 0x1, P1 ;  /* 0x00000030110d7211 */ /* 0x080fe200008f0eff */
[----:B------:R1:W4:Y:S01]  /*0600*/  LDG.E.U16 R36, [R6.64] ;  /* 0x0000000c06247981 */ /* 0x000322000c1e1500 */
[----:B------:R-:W-:Y:S02]  /*0610*/  LEA R17, R50, R15, 0x3 ;  /* 0x0000000f32117211 */ /* 0x000fe400078e18ff */
[----:B------:R-:W-:Y:S01]  /*0620*/  LEA.HI.X.SX32 R9, R18, R48, 0x1, P0 ;  /* 0x0000003012097211 */ /* 0x000fe200000f0eff */
[----:B------:R1:W4:Y:S01]  /*0630*/  LDG.E.U16 R37, [R12.64] ;  /* 0x0000000c0c257981 */ /* 0x000322000c1e1500 */
[----:B------:R-:W-:Y:S01]  /*0640*/  LEA R10, P0, R14, R46, 0x1 ;  /* 0x0000002e0e0a7211 */ /* 0x000fe200078008ff */
[----:B------:R-:W-:-:S02]  /*0650*/  IMAD R18, R50, 0x8, R17 ;  /* 0x0000000832127824 */ /* 0x000fc400078e0211 */
[----:B------:R1:W4:Y:S01]  /*0660*/  LDG.E.U16 R38, [R8.64] ;  /* 0x0000000c08267981 */ /* 0x000322000c1e1500 */
[----:B------:R-:W-:Y:S02]  /*0670*/  LEA.HI.X.SX32 R11, R14, R48, 0x1, P0 ;  /* 0x000000300e0b7211 */ /* 0x000fe400000f0eff */
[----:B0-----:R-:W-:Y:S01]  /*0680*/  LEA R4, P0, R15, R46, 0x1 ;  /* 0x0000002e0f047211 */ /* 0x001fe200078008ff */
[----:B-1----:R-:W-:-:S03]  /*0690*/  IMAD R12, R50, 0x8, R18 ;  /* 0x00000008320c7824 */ /* 0x002fc600078e0212 */
[----:B------:R-:W-:Y:S01]  /*06a0*/  LEA.HI.X.SX32 R5, R15, R48, 0x1, P0 ;  /* 0x000000300f057211 */ /* 0x000fe200000f0eff */
[----:B------:R0:W4:Y:S01]  /*06b0*/  LDG.E.U16 R39, [R10.64] ;  /* 0x0000000c0a277981 */ /* 0x000122000c1e1500 */
[-C--:B------:R-:W-:Y:S02]  /*06c0*/  LEA R6, P0, R18, R46.reuse, 0x1 ;  /* 0x0000002e12067211 */ /* 0x080fe400078008ff */
[C---:B------:R-:W-:Y:S01]  /*06d0*/  LEA R14, P1, R17.reuse, R46, 0x1 ;  /* 0x0000002e110e7211 */ /* 0x040fe200078208ff */
[----:B------:R1:W4:Y:S01]  /*06e0*/  LDG.E.U16 R40, [R4.64] ;  /* 0x0000000c04287981 */ /* 0x000322000c1e1500 */
[----:B------:R-:W-:Y:S02]  /*06f0*/  LEA R13, R50, R12, 0x3 ;  /* 0x0000000c320d7211 */ /* 0x000fe400078e18ff */
[-C--:B------:R-:W-:Y:S02]  /*0700*/  LEA.HI.X.SX32 R7, R18, R48.reuse, 0x1, P0 ;  /* 0x0000003012077211 */ /* 0x080fe400000f0eff */
[----:B------:R-:W-:Y:S01]  /*0710*/  LEA.HI.X.SX32 R15, R17, R48, 0x1, P1 ;  /* 0x00000030110f7211 */ /* 0x000fe200008f0eff */
[----:B------:R-:W-:Y:S01]  /*0720*/  IMAD R17, R50, 0x8, R13 ;  /* 0x0000000832117824 */ /* 0x000fe200078e020d */
[----:B------:R-:W-:Y:S01]  /*0730*/  LEA R8, P0, R12, R46, 0x1 ;  /* 0x0000002e0c087211 */ /* 0x000fe200078008ff */
[----:B------:R1:W4:Y:S02]  /*0740*/  LDG.E.U16 R42, [R6.64] ;  /* 0x0000000c062a7981 */ /* 0x000324000c1e1500 */
[----:B------:R-:W-:Y:S01]  /*0750*/  IMAD R18, R50, 0x8, R17 ;  /* 0x0000000832127824 */ /* 0x000fe200078e0211 */
[----:B------:R-:W-:Y:S01]  /*0760*/  LEA.HI.X.SX32 R9, R12, R48, 0x1, P0 ;  /* 0x000000300c097211 */ /* 0x000fe200000f0eff */
[----:B------:R1:W4:Y:S01]  /*0770*/  LDG.E.U16 R41, [R14.64] ;  /* 0x0000000c0e297981 */ /* 0x000322000c1e1500 */
[----:B0-----:R-:W-:-:S02]  /*0780*/  LEA R10, P0, R13, R46, 0x1 ;  /* 0x0000002e0d0a7211 */ /* 0x001fc400078008ff */
[----:B------:R-:W-:Y:S01]  /*0790*/  LEA R12, P1, R17, R46, 0x1 ;  /* 0x0000002e110c7211 */ /* 0x000fe200078208ff */
[----:B------:R0:W4:Y:S01]  /*07a0*/  LDG.E.U16 R43, [R8.64] ;  /* 0x0000000c082b7981 */ /* 0x000122000c1e1500 */
[----:B------:R-:W-:Y:S02]  /*07b0*/  LEA.HI.X.SX32 R11, R13, R48, 0x1, P0 ;  /* 0x000000300d0b7211 */ /* 0x000fe400000f0eff */
[----:B-1----:R-:W-:Y:S02]  /*07c0*/  LEA R4, P0, R18, R46, 0x1 ;  /* 0x0000002e12047211 */ /* 0x002fe400078008ff */
[----:B------:R-:W-:Y:S01]  /*07d0*/  LEA R14, R50, R18, 0x3 ;  /* 0x00000012320e7211 */ /* 0x000fe200078e18ff */
[----:B------:R1:W4:Y:S01]  /*07e0*/  LDG.E.U16 R44, [R10.64] ;  /* 0x0000000c0a2c7981 */ /* 0x000322000c1e1500 */
[----:B------:R-:W-:Y:S02]  /*07f0*/  LEA.HI.X.SX32 R5, R18, R48, 0x1, P0 ;  /* 0x0000003012057211 */ /* 0x000fe400000f0eff */
[----:B------:R-:W-:Y:S01]  /*0800*/  LEA R6, P0, R14, R46, 0x1 ;  /* 0x0000002e0e067211 */ /* 0x000fe200078008ff */
[----:B------:R-:W-:Y:S01]  /*0810*/  IMAD R15, R50, 0x8, R14 ;  /* 0x00000008320f7824 */ /* 0x000fe200078e020e */
[-C--:B------:R-:W-:Y:S01]  /*0820*/  LEA.HI.X.SX32 R13, R17, R48.reuse, 0x1, P1 ;  /* 0x00000030110d7211 */ /* 0x080fe200008f0eff */
[----:B------:R1:W4:Y:S01]  /*0830*/  LDG.E.U16 R45, [R4.64] ;  /* 0x0000000c042d7981 */ /* 0x000322000c1e1500 */
[----:B------:R-:W-:Y:S01]  /*0840*/  LEA.HI.X.SX32 R7, R14, R48, 0x1, P0 ;  /* 0x000000300e077211 */ /* 0x000fe200000f0eff */
[C---:B------:R-:W-:Y:S01]  /*0850*/  IMAD R17, R50.reuse, 0x8, R15 ;  /* 0x0000000832117824 */ /* 0x040fe200078e020f */
[----:B0-----:R-:W-:Y:S01]  /*0860*/  LEA R8, P0, R15, R46, 0x1 ;  /* 0x0000002e0f087211 */ /* 0x001fe200078008ff */
[----:B------:R0:W4:Y:S04]  /*0870*/  LDG.E.U16 R12, [R12.64] ;  /* 0x0000000c0c0c7981 */ /* 0x000128000c1e1500 */
[----:B------:R0:W4:Y:S01]  /*0880*/  LDG.E.U16 R7, [R6.64] ;  /* 0x0000000c06077981 */ /* 0x000122000c1e1500 */
[----:B------:R-:W-:-:S02]  /*0890*/  LEA R18, R50, R17, 0x3 ;  /* 0x0000001132127211 */ /* 0x000fc400078e18ff */
[----:B------:R-:W-:Y:S02]  /*08a0*/  LEA R14, P1, R17, R46, 0x1 ;  /* 0x0000002e110e7211 */ /* 0x000fe400078208ff */
[----:B------:R-:W-:Y:S02]  /*08b0*/  LEA.HI.X.SX32 R9, R15, R48, 0x1, P0 ;  /* 0x000000300f097211 */ /* 0x000fe400000f0eff */
[C---:B-1----:R-:W-:Y:S02]  /*08c0*/  LEA R10, P0, R18.reuse, R46, 0x1 ;  /* 0x0000002e120a7211 */ /* 0x042fe400078008ff */
[-C--:B------:R-:W-:Y:S01]  /*08d0*/  LEA.HI.X.SX32 R15, R17, R48.reuse, 0x1, P1 ;  /* 0x00000030110f7211 */ /* 0x080fe200008f0eff */
[----:B0-----:R0:W4:Y:S01]  /*08e0*/  LDG.E.U16 R13, [R8.64] ;  /* 0x0000000c080d7981 */ /* 0x001122000c1e1500 */
[----:B------:R-:W-:-:S03]  /*08f0*/  LEA.HI.X.SX32 R11, R18, R48, 0x1, P0 ;  /* 0x00000030120b7211 */ /* 0x000fc600000f0eff */
[----:B------:R-:W4:Y:S04]  /*0900*/  LDG.E.U16 R14, [R14.64] ;  /* 0x0000000c0e0e7981 */ /* 0x000f28000c1e1500 */
[----:B------:R1:W4:Y:S01]  /*0910*/  LDG.E.U16 R11, [R10.64] ;  /* 0x0000000c0a0b7981 */ /* 0x000322000c1e1500 */
[----:B------:R-:W-:-:S04]  /*0920*/  LOP3.LUT R46, R0, 0xc0, RZ, 0xc0, !PT ;  /* 0x000000c0002e7812 */ /* 0x000fc800078ec0ff */
[----:B------:R-:W0:Y:S01]  /*0930*/  R2UR UR7, R46 ;  /* 0x000000002e0773c2 */ /* 0x000e2200000e0000 */
[----:B------:R-:W-:-:S05]  /*0940*/  LOP3.LUT R4, R0, 0xff, RZ, 0xc0, !PT ;  /* 0x000000ff00047812 */ /* 0x000fca00078ec0ff */
[----:B------:R-:W-:Y:S02]  /*0950*/  IMAD.SHL.U32 R5, R4, 0x2, RZ ;  /* 0x0000000204057824 */ /* 0x000fe400078e00ff */
[----:B------:R-:W-:Y:S01]  /*0960*/  IMAD.MOV.U32 R17, RZ, RZ, c[0x0][0x1d0] ;  /* 0x00007400ff117624 */ /* 0x000fe200078e00ff */
[----:B0-----:R-:W-:-:S06]  /*0970*/  USHF.R.U32.HI UR4, URZ, 0x2, UR7 ;  /* 0x000000023f047899 */ /* 0x001fcc0008011607 */
[----:B------:R-:W-:Y:S02]  /*0980*/  LOP3.LUT R18, R5, UR4, RZ, 0x3c, !PT ;  /* 0x0000000405127c12 */ /* 0x000fe4000f8e3cff */
[----:B------:R-:W-:Y:S02]  /*0990*/  ISETP.GE.AND P0, PT, R17, 0x1, PT ;  /* 0x000000011100780c */ /* 0x000fe40003f06270 */
[----:B------:R-:W-:Y:S01]  /*09a0*/  LOP3.LUT R6, R0, 0xe0, RZ, 0xc0, !PT ;  /* 0x000000e000067812 */ /* 0x000fe200078ec0ff */
[----:B------:R-:W-:-:S03]  /*09b0*/  IMAD.MOV.U32 R112, RZ, RZ, -0x800000 ;  /* 0xff800000ff707424 */ /* 0x000fc600078e00ff */
[----:B------:R0:W2:Y:S01]  /*09c0*/  R2UR UR11, R6 ;  /* 0x00000000060b73c2 */ /* 0x0000a200000e0000 */
[----:B------:R-:W-:Y:S01]  /*09d0*/  MOV R9, 0x3f800000 ;  /* 0x3f80000000097802 */ /* 0x000fe20000000f00 */
[----:B------:R-:W-:Y:S01]  /*09e0*/  IMAD.MOV.U32 R114, RZ, RZ, -0x800000 ;  /* 0xff800000ff727424 */ /* 0x000fe200078e00ff */
[----:B------:R-:W-:Y:S01]  /*09f0*/  MOV R113, 0xff800000 ;  /* 0xff80000000717802 */ /* 0x000fe20000000f00 */
[----:B------:R-:W-:Y:S01]  /*0a00*/  IMAD.MOV.U32 R8, RZ, RZ, 0x3f800000 ;  /* 0x3f800000ff087424 */ /* 0x000fe200078e00ff */
[----:B------:R-:W-:Y:S01]  /*0a10*/  CS2R R84, SRZ ;  /* 0x0000000000547805 */ /* 0x000fe2000001ff00 */
[----:B-1----:R-:W-:Y:S01]  /*0a20*/  IMAD.MOV.U32 R10, RZ, RZ, 0x3f800000 ;  /* 0x3f800000ff0a7424 */ /* 0x002fe200078e00ff */
[----:B------:R-:W-:Y:S01]  /*0a30*/  CS2R R86, SRZ ;  /* 0x0000000000567805 */ /* 0x000fe2000001ff00 */
[----:B0-----:R-:W-:Y:S01]  /*0a40*/  MOV R6, 0x3f800000 ;  /* 0x3f80000000067802 */ /* 0x001fe20000000f00 */
[----:B------:R-:W-:Y:S01]  /*0a50*/  CS2R R80, SRZ ;  /* 0x0000000000507805 */ /* 0x000fe2000001ff00 */
        /* <DEDUP_REMOVED lines=13> */
[----:B--2---:R-:W-:Y:S04]  /*0b30*/  STS.U16 [R18], R19 ;  /* 0x0000001312007388 */ /* 0x004fe80000000400 */
[----:B---3--:R-:W-:Y:S04]  /*0b40*/  STS.U16 [R18+0x200], R20 ;  /* 0x0002001412007388 */ /* 0x008fe80000000400 */
[----:B-----5:R-:W-:Y:S04]  /*0b50*/  STS.U16 [R18+0x400], R21 ;  /* 0x0004001512007388 */ /* 0x020fe80000000400 */
[----:B------:R-:W-:Y:S04]  /*0b60*/  STS.U16 [R18+0x600], R22 ;  /* 0x0006001612007388 */ /* 0x000fe80000000400 */
[----:B----4-:R-:W-:Y:S04]  /*0b70*/  STS.U16 [R18+0x800], R23 ;  /* 0x0008001712007388 */ /* 0x010fe80000000400 */
[----:B------:R-:W-:Y:S04]  /*0b80*/  STS.U16 [R18+0xa00], R24 ;  /* 0x000a001812007388 */ /* 0x000fe80000000400 */
        /* <DEDUP_REMOVED lines=21> */
[----:B------:R0:W-:Y:S04]  /*0ce0*/  STS.U16 [R18+0x2400], R37 ;  /* 0x0024002512007388 */ /* 0x0001e80000000400 */
[----:B------:R1:W-:Y:S04]  /*0cf0*/  STS.U16 [R18+0x3400], R12 ;  /* 0x0034000c12007388 */ /* 0x0003e80000000400 */
[----:B------:R2:W-:Y:S01]  /*0d00*/  STS.U16 [R18+0x3c00], R14 ;  /* 0x003c000e12007388 */ /* 0x0005e20000000400 */
[----:B0-----:R-:W-:-:S03]  /*0d10*/  IMAD.MOV.U32 R37, RZ, RZ, -0x800000 ;  /* 0xff800000ff257424 */ /* 0x001fc600078e00ff */
[----:B------:R0:W-:Y:S01]  /*0d20*/  STS.U16 [R18+0x3a00], R13 ;  /* 0x003a000d12007388 */ /* 0x0001e20000000400 */
[----:B-1----:R-:W-:Y:S02]  /*0d30*/  SHF.L.U32 R12, R0, 0x5, RZ ;  /* 0x00000005000c7819 */ /* 0x002fe400000006ff */
[----:B--2---:R-:W-:Y:S01]  /*0d40*/  SHF.R.S32.HI R14, RZ, 0x4, R0 ;  /* 0x00000004ff0e7819 */ /* 0x004fe20000011400 */
[----:B------:R1:W-:Y:S01]  /*0d50*/  STS.U16 [R18+0x3e00], R11 ;  /* 0x003e000b12007388 */ /* 0x0003e20000000400 */
[----:B0-----:R-:W-:Y:S02]  /*0d60*/  IMAD R13, R16, c[0x0][0x1c8], RZ ;  /* 0x00007200100d7a24 */ /* 0x001fe400078e02ff */
[----:B------:R-:W-:Y:S01]  /*0d70*/  SGXT R14, R14, 0x1 ;  /* 0x000000010e0e781a */ /* 0x000fe20000000200 */
[----:B-1----:R-:W-:Y:S01]  /*0d80*/  IMAD.SHL.U32 R11, R0, 0x8, RZ ;  /* 0x00000008000b7824 */ /* 0x002fe200078e00ff */
[----:B------:R-:W-:Y:S05]  /*0d90*/  @!P0 BRA `(.L_x_0) ;  /* 0x0000258000008947 */ /* 0x000fea0003800000 */
[----:B------:R-:W-:Y:S01]  /*0da0*/  IMAD R6, R2, c[0x0][0x1a0], RZ ;  /* 0x0000680002067a24 */ /* 0x000fe200078e02ff */
[----:B------:R-:W-:Y:S01]  /*0db0*/  LOP3.LUT R9, R0, 0xf, RZ, 0xc0, !PT ;  /* 0x0000000f00097812 */ /* 0x000fe200078ec0ff */
[----:B------:R-:W-:Y:S01]  /*0dc0*/  IMAD R8, R4, c[0x0][0x1a8], RZ ;  /* 0x00006a0004087a24 */ /* 0x000fe200078e02ff */
[----:B------:R-:W-:Y:S01]  /*0dd0*/  LOP3.LUT R16, R0, 0x7, RZ, 0xc0, !PT ;  /* 0x0000000700107812 */ /* 0x000fe200078ec0ff */
[----:B------:R-:W-:Y:S01]  /*0de0*/  IMAD.SHL.U32 R156, R6, 0x2, RZ ;  /* 0x00000002069c7824 */ /* 0x000fe200078e00ff */
[----:B------:R-:W-:Y:S01]  /*0df0*/  LOP3.LUT R17, R11, 0x30, RZ, 0xc0, !PT ;  /* 0x000000300b117812 */ /* 0x000fe200078ec0ff */
[----:B------:R-:W-:Y:S01]  /*0e00*/  IMAD.SHL.U32 R157, R8, 0x2, RZ ;  /* 0x00000002089d7824 */ /* 0x000fe200078e00ff */
[----:B------:R-:W-:Y:S01]  /*0e10*/  LOP3.LUT R19, R0, 0x20, RZ, 0xc0, !PT ;  /* 0x0000002000137812 */ /* 0x000fe200078ec0ff */
[----:B------:R-:W-:Y:S01]  /*0e20*/  IMAD R7, R2, c[0x0][0x1b0], RZ ;  /* 0x00006c0002077a24 */ /* 0x000fe200078e02ff */
[----:B------:R-:W-:Y:S01]  /*0e30*/  SHF.L.U32 R31, R0, 0x1, RZ ;  /* 0x00000001001f7819 */ /* 0x000fe200000006ff */
[----:B------:R-:W-:Y:S01]  /*0e40*/  IMAD R10, R9, c[0x0][0x1b4], RZ ;  /* 0x00006d00090a7a24 */ /* 0x000fe200078e02ff */
[----:B------:R-:W-:Y:S01]  /*0e50*/  IADD3 R156, P0, P1, R157, c[0x0][0x168], R156 ;  /* 0x00005a009d9c7a10 */ /* 0x000fe2000791e09c */
[----:B------:R-:W-:Y:S01]  /*0e60*/  IMAD.HI R6, R6, 0x2, RZ ;  /* 0x0000000206067827 */ /* 0x000fe200078e02ff */
[----:B------:R-:W-:Y:S01]  /*0e70*/  LEA R21, R16, R19, 0x2 ;  /* 0x0000001310157211 */ /* 0x000fe200078e10ff */
[----:B------:R-:W-:Y:S01]  /*0e80*/  CS2R R84, SRZ ;  /* 0x0000000000547805 */ /* 0x000fe2000001ff00 */
[----:B------:R-:W-:Y:S01]  /*0e90*/  SHF.R.S32.HI R20, RZ, 0x2, R0 ;  /* 0x00000002ff147819 */ /* 0x000fe20000011400 */
[----:B------:R-:W-:Y:S01]  /*0ea0*/  IMAD.HI R9, R8, 0x2, RZ ;  /* 0x0000000208097827 */ /* 0x000fe200078e02ff */
[----:B------:R-:W-:Y:S01]  /*0eb0*/  SHF.R.U32.HI R19, RZ, 0x1, R19 ;  /* 0x00000001ff137819 */ /* 0x000fe20000011613 */
[----:B------:R-:W-:Y:S01]  /*0ec0*/  CS2R R86, SRZ ;  /* 0x0000000000567805 */ /* 0x000fe2000001ff00 */
[----:B------:R-:W-:Y:S01]  /*0ed0*/  SGXT R20, R20, 0x1 ;  /* 0x000000011414781a */ /* 0x000fe20000000200 */
[----:B------:R-:W-:Y:S01]  /*0ee0*/  IMAD.SHL.U32 R8, R7, 0x2, RZ ;  /* 0x0000000207087824 */ /* 0x000fe200078e00ff */
[----:B------:R-:W-:Y:S01]  /*0ef0*/  IADD3.X R157, R9, c[0x0][0x16c], R6, P0, P1 ;  /* 0x00005b00099d7a10 */ /* 0x000fe200007e2406 */
[----:B------:R-:W-:Y:S01]  /*0f00*/  IMAD.SHL.U32 R15, R10, 0x2, RZ ;  /* 0x000000020a0f7824 */ /* 0x000fe200078e00ff */
[----:B------:R-:W-:Y:S01]  /*0f10*/  LOP3.LUT R9, R11, 0x60, RZ, 0xc0, !PT ;  /* 0x000000600b097812 */ /* 0x000fe200078ec0ff */
[C---:B------:R-:W-:Y:S01]  /*0f20*/  IMAD.SHL.U32 R18, R16.reuse, 0x10, RZ ;  /* 0x0000001010127824 */ /* 0x040fe200078e00ff */
[----:B------:R-:W-:Y:S01]  /*0f30*/  SHF.R.U32.HI R6, RZ, 0x4, R0 ;  /* 0x00000004ff067819 */ /* 0x000fe20000011600 */
[----:B------:R-:W-:Y:S01]  /*0f40*/  IMAD R16, R16, 0x40, R17 ;  /* 0x0000004010107824 */ /* 0x000fe200078e0211 */
[----:B------:R-:W-:Y:S01]  /*0f50*/  IADD3 R109, P1, P2, R15, c[0x0][0x170], R8 ;  /* 0x00005c000f6d7a10 */ /* 0x000fe20007a3e008 */
[----:B------:R-:W-:Y:S01]  /*0f60*/  IMAD.HI R7, R7, 0x2, RZ ;  /* 0x0000000207077827 */ /* 0x000fe200078e02ff */
[----:B------:R-:W-:Y:S01]  /*0f70*/  LOP3.LUT R18, R18, 0x30, R31, 0x78, !PT ;  /* 0x0000003012127812 */ /* 0x000fe200078e781f */
[----:B------:R-:W-:Y:S01]  /*0f80*/  CS2R R80, SRZ ;  /* 0x0000000000507805 */ /* 0x000fe2000001ff00 */
[----:B------:R-:W-:Y:S01]  /*0f90*/  LOP3.LUT P0, R8, R0, 0x3, RZ, 0xc0, !PT ;  /* 0x0000000300087812 */ /* 0x000fe2000780c0ff */
[----:B------:R-:W-:Y:S01]  /*0fa0*/  IMAD.HI R10, R10, 0x2, RZ ;  /* 0x000000020a0a7827 */ /* 0x000fe200078e02ff */
[----:B------:R-:W-:Y:S01]  /*0fb0*/  LOP3.LUT R17, R0, 0x10, RZ, 0xc0, !PT ;  /* 0x0000001000117812 */ /* 0x000fe200078ec0ff */
[----:B------:R-:W-:Y:S01]  /*0fc0*/  CS2R R82, SRZ ;  /* 0x0000000000527805 */ /* 0x000fe2000001ff00 */
[----:B------:R-:W-:Y:S01]  /*0fd0*/  LEA R15, R21, R18, 0x7 ;  /* 0x00000012150f7211 */ /* 0x000fe200078e38ff */
[----:B------:R-:W-:Y:S01]  /*0fe0*/  IMAD R18, R8, 0x4, R9 ;  /* 0x0000000408127824 */ /* 0x000fe200078e0209 */
[----:B------:R-:W-:Y:S01]  /*0ff0*/  SGXT.U32 R6, R6, 0x4 ;  /* 0x000000040606781a */ /* 0x000fe20000000000 */
[----:B------:R-:W-:Y:S01]  /*1000*/  IMAD R9, R17, 0x4, R8 ;  /* 0x0000000411097824 */ /* 0x000fe200078e0208 */
[----:B------:R-:W-:Y:S01]  /*1010*/  LOP3.LUT R28, R20, 0x90, RZ, 0xc0, !PT ;  /* 0x00000090141c7812 */ /* 0x000fe200078ec0ff */
[----:B------:R-:W-:Y:S01]  /*1020*/  IMAD.MOV.U32 R36, RZ, RZ, -0x800000 ;  /* 0xff800000ff247424 */ /* 0x000fe200078e00ff */
[----:B------:R-:W-:Y:S01]  /*1030*/  LOP3.LUT R19, R19, 0x90, R14, 0x78, !PT ;  /* 0x0000009013137812 */ /* 0x000fe200078e780e */
[----:B------:R-:W-:Y:S01]  /*1040*/  IMAD.MOV.U32 R33, RZ, RZ, -0x800000 ;  /* 0xff800000ff217424 */ /* 0x000fe200078e00ff */
[----:B------:R-:W-:Y:S01]  /*1050*/  IADD3.X R25, R10, c[0x0][0x174], R7, P1, P2 ;  /* 0x00005d000a197a10 */ /* 0x000fe20000fe4407 */
[----:B------:R-:W-:Y:S01]  /*1060*/  IMAD R10, R6, c[0x0][0x1b8], RZ ;  /* 0x00006e00060a7a24 */ /* 0x000fe200078e02ff */
[----:B------:R-:W-:Y:S01]  /*1070*/  MOV R27, c[0x0][0x1b8] ;  /* 0x00006e00001b7a02 */ /* 0x000fe20000000f00 */
[----:B------:R-:W-:Y:S01]  /*1080*/  CS2R R76, SRZ ;  /* 0x00000000004c7805 */ /* 0x000fe2000001ff00 */
[----:B------:R-:W-:Y:S01]  /*1090*/  LEA R20, R9, UR11, 0x2 ;  /* 0x0000000b09147c11 */ /* 0x000fe2000f8e10ff */
[----:B------:R-:W-:Y:S01]  /*10a0*/  CS2R R78, SRZ ;  /* 0x00000000004e7805 */ /* 0x000fe2000001ff00 */
[--C-:B------:R-:W-:Y:S01]  /*10b0*/  LOP3.LUT R9, R28, 0x10, R31.reuse, 0x78, !PT ;  /* 0x000000101c097812 */ /* 0x100fe200078e781f */
[----:B------:R-:W-:Y:S01]  /*10c0*/  CS2R R88, SRZ ;  /* 0x0000000000587805 */ /* 0x000fe2000001ff00 */
[----:B------:R-:W-:Y:S01]  /*10d0*/  LOP3.LUT R8, R16, 0x10, R31, 0x78, !PT ;  /* 0x0000001010087812 */ /* 0x000fe200078e781f */
[----:B------:R-:W-:Y:S01]  /*10e0*/  CS2R R90, SRZ ;  /* 0x00000000005a7805 */ /* 0x000fe2000001ff00 */
[C---:B------:R-:W-:Y:S01]  /*10f0*/  LEA.HI R6, R0.reuse, 0x30, RZ, 0x1c ;  /* 0x0000003000067811 */ /* 0x040fe200078fe0ff */
[----:B------:R-:W-:Y:S01]  /*1100*/  CS2R R72, SRZ ;  /* 0x0000000000487805 */ /* 0x000fe2000001ff00 */
[----:B------:R-:W-:Y:S01]  /*1110*/  IADD3 R16, R19, R18, RZ ;  /* 0x0000001213107210 */ /* 0x000fe20007ffe0ff */
[C---:B------:R-:W-:Y:S01]  /*1120*/  IMAD R19, R27.reuse, 0x10, R10 ;  /* 0x000000101b137824 */ /* 0x040fe200078e020a */
[----:B------:R-:W-:Y:S01]  /*1130*/  LEA.HI R7, R0, 0x70, RZ, 0x1c ;  /* 0x0000007000077811 */ /* 0x000fe200078fe0ff */
[----:B------:R-:W-:Y:S01]  /*1140*/  IMAD.U32 R18, R20, 0x8, R9 ;  /* 0x0000000814127824 */ /* 0x000fe200078e0009 */
[----:B------:R-:W-:Y:S01]  /*1150*/  LEA.HI R9, R0, 0xf0, RZ, 0x1c ;  /* 0x000000f000097811 */ /* 0x000fe200078fe0ff */
[----:B------:R-:W-:Y:S01]  /*1160*/  IMAD R20, R6, c[0x0][0x1b8], RZ ;  /* 0x00006e0006147a24 */ /* 0x000fe200078e02ff */
[-C--:B------:R-:W-:Y:S01]  /*1170*/  LEA R124, P1, R10, R109.reuse, 0x1 ;  /* 0x0000006d0a7c7211 */ /* 0x080fe200078208ff */
[----:B------:R-:W-:Y:S01]  /*1180*/  IMAD R6, R27, 0x10, R19 ;  /* 0x000000101b067824 */ /* 0x000fe200078e0213 */
[----:B------:R-:W-:Y:S01]  /*1190*/  LEA R122, P2, R19, R109, 0x1 ;  /* 0x0000006d137a7211 */ /* 0x000fe200078408ff */
[----:B------:R-:W-:Y:S01]  /*11a0*/  IMAD R17, R17, 0x20, R8 ;  /* 0x0000002011117824 */ /* 0x000fe200078e0208 */
[----:B------:R-:W-:Y:S01]  /*11b0*/  LEA.HI R8, R0, 0xb0, RZ, 0x1c ;  /* 0x000000b000087811 */ /* 0x000fe200078fe0ff */
[----:B------:R-:W-:Y:S01]  /*11c0*/  IMAD R21, R7, c[0x0][0x1b8], RZ ;  /* 0x00006e0007157a24 */ /* 0x000fe200078e02ff */
[----:B------:R-:W-:Y:S01]  /*11d0*/  LEA R7, R27, R6, 0x5 ;  /* 0x000000061b077211 */ /* 0x000fe200078e28ff */
[----:B------:R-:W-:Y:S01]  /*11e0*/  IMAD R23, R9, c[0x0][0x1b8], RZ ;  /* 0x00006e0009177a24 */ /* 0x000fe200078e02ff */
[----:B------:R-:W-:Y:S01]  /*11f0*/  LEA.HI.X.SX32 R125, R10, R25, 0x1, P1 ;  /* 0x000000190a7d7211 */ /* 0x000fe200008f0eff */
[----:B------:R-:W-:Y:S01]  /*1200*/  IMAD R22, R8, c[0x0][0x1b8], RZ ;  /* 0x00006e0008167a24 */ /* 0x000fe200078e02ff */
[C---:B------:R-:W-:Y:S01]  /*1210*/  LEA R110, P3, R20.reuse, R109, 0x1 ;  /* 0x0000006d146e7211 */ /* 0x040fe200078608ff */
[----:B------:R-:W-:Y:S01]  /*1220*/  IMAD R8, R27, 0x10, R7 ;  /* 0x000000101b087824 */ /* 0x000fe200078e0207 */
[-C--:B------:R-:W-:Y:S01]  /*1230*/  LEA.HI.X.SX32 R123, R19, R25.reuse, 0x1, P2 ;  /* 0x00000019137b7211 */ /* 0x080fe200010f0eff */
[----:B------:R-:W-:Y:S01]  /*1240*/  CS2R R74, SRZ ;  /* 0x00000000004a7805 */ /* 0x000fe2000001ff00 */
[----:B------:R-:W-:Y:S01]  /*1250*/  LEA.HI.X.SX32 R111, R20, R25, 0x1, P3 ;  /* 0x00000019146f7211 */ /* 0x000fe200018f0eff */
[----:B------:R-:W-:Y:S01]  /*1260*/  IMAD R9, R27, 0x10, R8 ;  /* 0x000000101b097824 */ /* 0x000fe200078e0208 */
[CC--:B------:R-:W-:Y:S01]  /*1270*/  LEA R120, P1, R6.reuse, R109.reuse, 0x1 ;  /* 0x0000006d06787211 */ /* 0x0c0fe200078208ff */
[----:B------:R-:W-:Y:S01]  /*1280*/  CS2R R60, SRZ ;  /* 0x00000000003c7805 */ /* 0x000fe2000001ff00 */
[----:B------:R-:W-:Y:S01]  /*1290*/  LEA R44, P2, R7, R109, 0x1 ;  /* 0x0000006d072c7211 */ /* 0x000fe200078408ff */
[----:B------:R-:W-:Y:S01]  /*12a0*/  CS2R R62, SRZ ;  /* 0x00000000003e7805 */ /* 0x000fe2000001ff00 */
[C---:B------:R-:W-:Y:S01]  /*12b0*/  LEA R10, R27.reuse, R9, 0x5 ;  /* 0x000000091b0a7211 */ /* 0x040fe200078e28ff */
[----:B------:R-:W-:Y:S01]  /*12c0*/  CS2R R64, SRZ ;  /* 0x0000000000407805 */ /* 0x000fe2000001ff00 */
[----:B------:R-:W-:Y:S01]  /*12d0*/  LEA.HI.X.SX32 R121, R6, R25, 0x1, P1 ;  /* 0x0000001906797211 */ /* 0x000fe200008f0eff */
[----:B------:R-:W-:Y:S01]  /*12e0*/  CS2R R66, SRZ ;  /* 0x0000000000427805 */ /* 0x000fe2000001ff00 */
[C---:B------:R-:W-:Y:S01]  /*12f0*/  LEA R46, P3, R8.reuse, R109, 0x1 ;  /* 0x0000006d082e7211 */ /* 0x040fe200078608ff */
[----:B------:R-:W-:Y:S01]  /*1300*/  IMAD R19, R27, 0x10, R10 ;  /* 0x000000101b137824 */ /* 0x000fe200078e020a */
[-C--:B------:R-:W-:Y:S01]  /*1310*/  LEA.HI.X.SX32 R45, R7, R25.reuse, 0x1, P2 ;  /* 0x00000019072d7211 */ /* 0x080fe200010f0eff */
[----:B------:R-:W-:Y:S01]  /*1320*/  CS2R R68, SRZ ;  /* 0x0000000000447805 */ /* 0x000fe2000001ff00 */
[----:B------:R-:W-:Y:S01]  /*1330*/  LEA.HI.X.SX32 R47, R8, R25, 0x1, P3 ;  /* 0x00000019082f7211 */ /* 0x000fe200018f0eff */
[----:B------:R-:W-:Y:S01]  /*1340*/  IMAD R20, R27, 0x10, R19 ;  /* 0x000000101b147824 */ /* 0x000fe200078e0213 */
[-C--:B------:R-:W-:Y:S01]  /*1350*/  LEA R52, P3, R19, R109.reuse, 0x1 ;  /* 0x0000006d13347211 */ /* 0x080fe200078608ff */
[----:B------:R-:W-:Y:S01]  /*1360*/  CS2R R70, SRZ ;  /* 0x0000000000467805 */ /* 0x000fe2000001ff00 */
[-C--:B------:R-:W-:Y:S01]  /*1370*/  LEA R38, P4, R21, R109.reuse, 0x1 ;  /* 0x0000006d15267211 */ /* 0x080fe200078808ff */
[----:B------:R-:W-:Y:S01]  /*1380*/  UMOV UR4, URZ ;  /* 0x0000003f00047c82 */ /* 0x000fe20008000000 */
[----:B------:R-:W-:Y:S01]  /*1390*/  LEA R6, R27, R20, 0x5 ;  /* 0x000000141b067211 */ /* 0x000fe200078e28ff */
[----:B------:R-:W-:Y:S01]  /*13a0*/  UMOV UR5, URZ ;  /* 0x0000003f00057c82 */ /* 0x000fe20008000000 */
[----:B------:R-:W-:Y:S01]  /*13b0*/  MOV R119, c[0x0][0x1a4] ;  /* 0x0000690000777a02 */ /* 0x000fe20000000f00 */
[----:B------:R-:W-:Y:S01]  /*13c0*/  UMOV UR6, URZ ;  /* 0x0000003f00067c82 */ /* 0x000fe20008000000 */
[-C--:B------:R-:W-:Y:S01]  /*13d0*/  LEA R48, P1, R9, R109.reuse, 0x1 ;  /* 0x0000006d09307211 */ /* 0x080fe200078208ff */
[----:B------:R-:W-:Y:S01]  /*13e0*/  IMAD R7, R27, 0x10, R6 ;  /* 0x000000101b077824 */ /* 0x000fe200078e0206 */
[----:B------:R-:W-:Y:S01]  /*13f0*/  LEA R50, P2, R10, R109, 0x1 ;  /* 0x0000006d0a327211 */ /* 0x000fe200078408ff */
[----:B------:R-:W-:Y:S01]  /*1400*/  IMAD R139, R119, 0x12, RZ ;  /* 0x00000012778b7824 */ /* 0x000fe200078e02ff */
[-C--:B------:R-:W-:Y:S01]  /*1410*/  LEA.HI.X.SX32 R53, R19, R25.reuse, 0x1, P3 ;  /* 0x0000001913357211 */ /* 0x080fe200018f0eff */
[----:B------:R-:W-:Y:S01]  /*1420*/  IMAD R8, R27, 0x10, R7 ;  /* 0x000000101b087824 */ /* 0x000fe200078e0207 */
[----:B------:R-:W-:Y:S01]  /*1430*/  LEA.HI.X.SX32 R39, R21, R25, 0x1, P4 ;  /* 0x0000001915277211 */ /* 0x000fe200020f0eff */
[----:B------:R-:W-:Y:S01]  /*1440*/  IMAD R101, R119, 0xa, RZ ;  /* 0x0000000a77657824 */ /* 0x000fe200078e02ff */
[-C--:B------:R-:W-:Y:S01]  /*1450*/  LEA R58, P3, R7, R109.reuse, 0x1 ;  /* 0x0000006d073a7211 */ /* 0x080fe200078608ff */
[C---:B------:R-:W-:Y:S01]  /*1460*/  IMAD R137, R119.reuse, 0x14, RZ ;  /* 0x0000001477897824 */ /* 0x040fe200078e02ff */
[-C--:B------:R-:W-:Y:S01]  /*1470*/  LEA R40, P5, R22, R109.reuse, 0x1 ;  /* 0x0000006d16287211 */ /* 0x080fe200078a08ff */
[----:B------:R-:W-:Y:S01]  /*1480*/  IMAD R99, R119, 0x9, RZ ;  /* 0x0000000977637824 */ /* 0x000fe200078e02ff */
[-C--:B------:R-:W-:Y:S01]  /*1490*/  LEA R42, P6, R23, R109.reuse, 0x1 ;  /* 0x0000006d172a7211 */ /* 0x080fe200078c08ff */
[C---:B------:R-:W-:Y:S01]  /*14a0*/  IMAD R37, R119.reuse, 0x5, RZ ;  /* 0x0000000577257824 */ /* 0x040fe200078e02ff */
[----:B------:R-:W-:Y:S01]  /*14b0*/  LEA R108, P4, R8, R109, 0x1 ;  /* 0x0000006d086c7211 */ /* 0x000fe200078808ff */
[----:B------:R-:W-:Y:S01]  /*14c0*/  IMAD R135, R119, 0x16, RZ ;  /* 0x0000001677877824 */ /* 0x000fe200078e02ff */
[-C--:B------:R-:W-:Y:S01]  /*14d0*/  LEA.HI.X.SX32 R49, R9, R25.reuse, 0x1, P1 ;  /* 0x0000001909317211 */ /* 0x080fe200008f0eff */
[C---:B------:R-:W-:Y:S01]  /*14e0*/  IMAD R93, R119.reuse, 0x6, RZ ;  /* 0x00000006775d7824 */ /* 0x040fe200078e02ff */
[----:B------:R-:W-:Y:S01]  /*14f0*/  LEA.HI.X.SX32 R51, R10, R25, 0x1, P2 ;  /* 0x000000190a337211 */ /* 0x000fe200010f0eff */
[C---:B------:R-:W-:Y:S01]  /*1500*/  IMAD R105, R119.reuse, 0xc, RZ ;  /* 0x0000000c77697824 */ /* 0x040fe200078e02ff */
[-C--:B------:R-:W-:Y:S01]  /*1510*/  LEA R54, P1, R20, R109.reuse, 0x1 ;  /* 0x0000006d14367211 */ /* 0x080fe200078208ff */
[C---:B------:R-:W-:Y:S01]  /*1520*/  IMAD R133, R119.reuse, 0x18, RZ ;  /* 0x0000001877857824 */ /* 0x040fe200078e02ff */
[----:B------:R-:W-:Y:S01]  /*1530*/  LEA R56, P2, R6, R109, 0x1 ;  /* 0x0000006d06387211 */ /* 0x000fe200078408ff */
[----:B------:R-:W-:Y:S01]  /*1540*/  IMAD R103, R119, 0xb, RZ ;  /* 0x0000000b77677824 */ /* 0x000fe200078e02ff */
[-C--:B------:R-:W-:Y:S01]  /*1550*/  LEA.HI.X.SX32 R59, R7, R25.reuse, 0x1, P3 ;  /* 0x00000019073b7211 */ /* 0x080fe200018f0eff */
[C---:B------:R-:W-:Y:S01]  /*1560*/  IMAD R131, R119.reuse, 0x1a, RZ ;  /* 0x0000001a77837824 */ /* 0x040fe200078e02ff */
[-C--:B------:R-:W-:Y:S01]  /*1570*/  LEA.HI.X.SX32 R41, R22, R25.reuse, 0x1, P5 ;  /* 0x0000001916297211 */ /* 0x080fe200028f0eff */
[----:B------:R-:W-:Y:S01]  /*1580*/  IMAD R113, R119, 0xe, RZ ;  /* 0x0000000e77717824 */ /* 0x000fe200078e02ff */
[-C--:B------:R-:W-:Y:S01]  /*1590*/  LEA.HI.X.SX32 R43, R23, R25.reuse, 0x1, P6 ;  /* 0x00000019172b7211 */ /* 0x080fe200030f0eff */
[C---:B------:R-:W-:Y:S01]  /*15a0*/  IMAD R129, R119.reuse, 0x1c, RZ ;  /* 0x0000001c77817824 */ /* 0x040fe200078e02ff */
[----:B------:R-:W-:Y:S01]  /*15b0*/  LEA.HI.X.SX32 R109, R8, R25, 0x1, P4 ;  /* 0x00000019086d7211 */ /* 0x000fe200020f0eff */
[C---:B------:R-:W-:Y:S01]  /*15c0*/  IMAD.SHL.U32 R27, R119.reuse, 0x2, RZ ;  /* 0x00000002771b7824 */ /* 0x040fe200078e00ff */
[--C-:B------:R-:W-:Y:S01]  /*15d0*/  SHF.R.U32.HI R7, RZ, 0x3, R0.reuse ;  /* 0x00000003ff077819 */ /* 0x100fe20000011600 */
[----:B------:R-:W-:Y:S01]  /*15e0*/  IMAD R107, R119, 0xd, RZ ;  /* 0x0000000d776b7824 */ /* 0x000fe200078e02ff */
[-C--:B------:R-:W-:Y:S01]  /*15f0*/  IADD3 R138, P5, R139, R156.reuse, RZ ;  /* 0x0000009c8b8a7210 */ /* 0x080fe20007fbe0ff */
[----:B------:R-:W-:Y:S01]  /*1600*/  IMAD R95, R119, 0x7, RZ ;  /* 0x00000007775f7824 */ /* 0x000fe200078e02ff */
[-C--:B------:R-:W-:Y:S01]  /*1610*/  IADD3 R136, P6, R137, R156.reuse, RZ ;  /* 0x0000009c89887210 */ /* 0x080fe20007fde0ff */
[----:B------:R-:W-:Y:S01]  /*1620*/  IMAD R127, R119, 0x1e, RZ ;  /* 0x0000001e777f7824 */ /* 0x000fe200078e02ff */
[-C--:B------:R-:W-:Y:S01]  /*1630*/  IADD3 R146, P4, R101, R156.reuse, RZ ;  /* 0x0000009c65927210 */ /* 0x080fe20007f9e0ff */
[C---:B------:R-:W-:Y:S01]  /*1640*/  IMAD.SHL.U32 R97, R119.reuse, 0x8, RZ ;  /* 0x0000000877617824 */ /* 0x040fe200078e00ff */
[----:B------:R-:W-:Y:S01]  /*1650*/  SHF.R.S32.HI R26, RZ, 0x6, R0 ;  /* 0x00000006ff1a7819 */ /* 0x000fe20000011400 */
[----:B------:R-:W-:Y:S01]  /*1660*/  IMAD R115, R119, 0xf, RZ ;  /* 0x0000000f77737824 */ /* 0x000fe200078e02ff */
[----:B------:R-:W-:Y:S01]  /*1670*/  LOP3.LUT R32, R7, 0x4, RZ, 0xc0, !PT ;  /* 0x0000000407207812 */ /* 0x000fe200078ec0ff */
[----:B------:R-:W-:Y:S01]  /*1680*/  IMAD R7, R119, 0x3, RZ ;  /* 0x0000000377077824 */ /* 0x000fe200078e02ff */
[----:B------:R-:W-:Y:S01]  /*1690*/  IADD3 R134, P3, R135, R156, RZ ;  /* 0x0000009c87867210 */ /* 0x000fe20007f7e0ff */
[----:B------:R-:W-:Y:S01]  /*16a0*/  IMAD.MOV.U32 R9, RZ, RZ, 0x3f800000 ;  /* 0x3f800000ff097424 */ /* 0x000fe200078e00ff */
[----:B------:R-:W-:-:S02]  /*16b0*/  LEA.HI.X.SX32 R139, R99, R157, 0x1, P5 ;  /* 0x0000009d638b7211 */ /* 0x000fc400028f0eff */
[-C--:B------:R-:W-:Y:S02]  /*16c0*/  LEA.HI.X.SX32 R147, R37, R157.reuse, 0x1, P4 ;  /* 0x0000009d25937211 */ /* 0x080fe400020f0eff */
[----:B------:R-:W-:Y:S02]  /*16d0*/  LEA.HI.X.SX32 R137, R101, R157, 0x1, P6 ;  /* 0x0000009d65897211 */ /* 0x000fe400030f0eff */
[-C--:B------:R-:W-:Y:S02]  /*16e0*/  IADD3 R132, P5, R133, R156.reuse, RZ ;  /* 0x0000009c85847210 */ /* 0x080fe40007fbe0ff */
[-C--:B------:R-:W-:Y:S02]  /*16f0*/  IADD3 R150, P4, R93, R156.reuse, RZ ;  /* 0x0000009c5d967210 */ /* 0x080fe40007f9e0ff */
[----:B------:R-:W-:Y:S02]  /*1700*/  IADD3 R144, P6, R105, R156, RZ ;  /* 0x0000009c69907210 */ /* 0x000fe40007fde0ff */
[----:B------:R-:W-:-:S02]  /*1710*/  SGXT R26, R26, 0x1 ;  /* 0x000000011a1a781a */ /* 0x000fc40000000200 */
[-C--:B------:R-:W-:Y:S02]  /*1720*/  LEA.HI.X.SX32 R135, R103, R157.reuse, 0x1, P3 ;  /* 0x0000009d67877211 */ /* 0x080fe400018f0eff */
[----:B------:R-:W-:Y:S02]  /*1730*/  IADD3 R130, P3, R131, R156, RZ ;  /* 0x0000009c83827210 */ /* 0x000fe40007f7e0ff */
[-C--:B------:R-:W-:Y:S02]  /*1740*/  LEA.HI.X.SX32 R151, R7, R157.reuse, 0x1, P4 ;  /* 0x0000009d07977211 */ /* 0x080fe400020f0eff */
[-C--:B------:R-:W-:Y:S02]  /*1750*/  LEA.HI.X.SX32 R145, R93, R157.reuse, 0x1, P6 ;  /* 0x0000009d5d917211 */ /* 0x080fe400030f0eff */
[----:B------:R-:W-:Y:S02]  /*1760*/  LEA.HI.X.SX32 R133, R105, R157, 0x1, P5 ;  /* 0x0000009d69857211 */ /* 0x000fe400028f0eff */
[----:B------:R-:W-:-:S02]  /*1770*/  LOP3.LUT R26, R26, 0x90, RZ, 0xc0, !PT ;  /* 0x000000901a1a7812 */ /* 0x000fc400078ec0ff */
[-C--:B------:R-:W-:Y:S02]  /*1780*/  IADD3 R128, P4, R129, R156.reuse, RZ ;  /* 0x0000009c81807210 */ /* 0x080fe40007f9e0ff */
[-C--:B------:R-:W-:Y:S02]  /*1790*/  IADD3 R142, P6, R113, R156.reuse, RZ ;  /* 0x0000009c718e7210 */ /* 0x080fe40007fde0ff */
[----:B------:R-:W-:Y:S02]  /*17a0*/  IADD3 R154, P5, R27, R156, RZ ;  /* 0x0000009c1b9a7210 */ /* 0x000fe40007fbe0ff */
[----:B------:R-:W-:Y:S02]  /*17b0*/  LEA.HI.X.SX32 R131, R107, R157, 0x1, P3 ;  /* 0x0000009d6b837211 */ /* 0x000fe400018f0eff */
[----:B------:R-:W-:Y:S02]  /*17c0*/  LEA.HI.X.SX32 R55, R20, R25, 0x1, P1 ;  /* 0x0000001914377211 */ /* 0x000fe400008f0eff */
[----:B------:R-:W-:-:S02]  /*17d0*/  LOP3.LUT R30, R26, 0x17e, R31, 0x78, !PT ;  /* 0x0000017e1a1e7812 */ /* 0x000fc400078e781f */
[----:B------:R-:W-:Y:S02]  /*17e0*/  LEA R152, P3, R119, R156, 0x2 ;  /* 0x0000009c77987211 */ /* 0x000fe400078610ff */
[-C--:B------:R-:W-:Y:S02]  /*17f0*/  LEA.HI.X.SX32 R143, R95, R157.reuse, 0x1, P6 ;  /* 0x0000009d5f8f7211 */ /* 0x080fe400030f0eff */
[-C--:B------:R-:W-:Y:S02]  /*1800*/  LEA.HI.X.SX32 R129, R113, R157.reuse, 0x1, P4 ;  /* 0x0000009d71817211 */ /* 0x080fe400020f0eff */
[----:B------:R-:W-:Y:S02]  /*1810*/  LEA.HI.X.SX32 R155, R119, R157, 0x1, P5 ;  /* 0x0000009d779b7211 */ /* 0x000fe400028f0eff */
[----:B------:R-:W-:Y:S02]  /*1820*/  LOP3.LUT P1, RZ, R0, 0x1, RZ, 0xc0, !PT ;  /* 0x0000000100ff7812 */ /* 0x000fe4000782c0ff */
[----:B------:R-:W-:-:S02]  /*1830*/  LOP3.LUT R31, R31, 0x38, RZ, 0xc0, !PT ;  /* 0x000000381f1f7812 */ /* 0x000fc400078ec0ff */
[C---:B------:R-:W-:Y:S02]  /*1840*/  SHF.L.U32 R29, R119.reuse, 0x2, RZ ;  /* 0x00000002771d7819 */ /* 0x040fe400000006ff */
[----:B------:R-:W-:Y:S02]  /*1850*/  LOP3.LUT R117, R28, 0x160, R12, 0xf8, !PT ;  /* 0x000001601c757812 */ /* 0x000fe400078ef80c */
[CC--:B------:R-:W-:Y:S02]  /*1860*/  LEA R148, P6, R119.reuse, R156.reuse, 0x3 ;  /* 0x0000009c77947211 */ /* 0x0c0fe400078c18ff */
[-C--:B------:R-:W-:Y:S02]  /*1870*/  LEA R140, P4, R119, R156.reuse, 0x4 ;  /* 0x0000009c778c7211 */ /* 0x080fe400078820ff */
[----:B------:R-:W-:Y:S02]  /*1880*/  IADD3 R126, P5, R127, R156, RZ ;  /* 0x0000009c7f7e7210 */ /* 0x000fe40007fbe0ff */
[----:B------:R-:W-:Y:S01]  /*1890*/  LEA.HI.X.SX32 R57, R6, R25, 0x1, P2 ;  /* 0x0000001906397211 */ /* 0x000fe200010f0eff */
[----:B------:R-:W-:Y:S01]  /*18a0*/  IMAD.MOV.U32 R6, RZ, RZ, 0x3f800000 ;  /* 0x3f800000ff067424 */ /* 0x000fe200078e00ff */
[----:B------:R-:W-:-:S02]  /*18b0*/  LEA.HI.X.SX32 R153, R27, R157, 0x1, P3 ;  /* 0x0000009d1b997211 */ /* 0x000fc400018f0eff */
[----:B------:R-:W-:Y:S02]  /*18c0*/  ISETP.GE.U32.AND P2, PT, R4, 0x40, PT ;  /* 0x000000400400780c */ /* 0x000fe40003f46070 */
[C---:B------:R-:W-:Y:S02]  /*18d0*/  LOP3.LUT R19, R5.reuse, 0x10, RZ, 0x3c, !PT ;  /* 0x0000001005137812 */ /* 0x040fe400078e3cff */
[C---:B------:R-:W-:Y:S02]  /*18e0*/  LOP3.LUT R20, R5.reuse, 0x20, RZ, 0x3c, !PT ;  /* 0x0000002005147812 */ /* 0x040fe400078e3cff */
[C---:B------:R-:W-:Y:S02]  /*18f0*/  LOP3.LUT R21, R5.reuse, 0x30, RZ, 0x3c, !PT ;  /* 0x0000003005157812 */ /* 0x040fe400078e3cff */
[C---:B------:R-:W-:Y:S02]  /*1900*/  LOP3.LUT R22, R5.reuse, 0x40, RZ, 0x3c, !PT ;  /* 0x0000004005167812 */ /* 0x040fe400078e3cff */
[----:B------:R-:W-:-:S02]  /*1910*/  LOP3.LUT R23, R5, 0x50, RZ, 0x3c, !PT ;  /* 0x0000005005177812 */ /* 0x000fc400078e3cff */
[C---:B------:R-:W-:Y:S02]  /*1920*/  LOP3.LUT R24, R5.reuse, 0x60, RZ, 0x3c, !PT ;  /* 0x0000006005187812 */ /* 0x040fe400078e3cff */
[----:B------:R-:W-:Y:S02]  /*1930*/  LOP3.LUT R25, R5, 0x70, RZ, 0x3c, !PT ;  /* 0x0000007005197812 */ /* 0x000fe400078e3cff */
[----:B------:R-:W-:Y:S02]  /*1940*/  MOV R35, 0xff800000 ;  /* 0xff80000000237802 */ /* 0x000fe40000000f00 */
[----:B------:R-:W-:Y:S02]  /*1950*/  MOV R34, 0xff800000 ;  /* 0xff80000000227802 */ /* 0x000fe40000000f00 */
[----:B------:R-:W-:Y:S02]  /*1960*/  MOV R8, 0x3f800000 ;  /* 0x3f80000000087802 */ /* 0x000fe40000000f00 */
[----:B------:R-:W-:-:S02]  /*1970*/  MOV R10, 0x3f800000 ;  /* 0x3f800000000a7802 */ /* 0x000fc40000000f00 */
[C---:B------:R-:W-:Y:S02]  /*1980*/  ISETP.LT.U32.AND P0, PT, R4.reuse, 0x40, !P0 ;  /* 0x000000400400780c */ /* 0x040fe40004701070 */
[----:B------:R-:W-:Y:S02]  /*1990*/  ISETP.LT.U32.AND P1, PT, R4, 0x40, !P1 ;  /* 0x000000400400780c */ /* 0x000fe40004f21070 */
[----:B------:R-:W-:Y:S02]  /*19a0*/  IADD3 R32, R31, R32, RZ ;  /* 0x000000201f207210 */ /* 0x000fe40007ffe0ff */
[----:B------:R-:W-:Y:S02]  /*19b0*/  LOP3.LUT R7, R117, 0x10, R0, 0x78, !PT ;  /* 0x0000001075077812 */ /* 0x000fe400078e7800 */
[-C--:B------:R-:W-:Y:S02]  /*19c0*/  LEA.HI.X.SX32 R149, R29, R157.reuse, 0x1, P6 ;  /* 0x0000009d1d957211 */ /* 0x080fe400030f0eff */
[----:B------:R-:W-:-:S02]  /*19d0*/  LEA.HI.X.SX32 R141, R97, R157, 0x1, P4 ;  /* 0x0000009d618d7211 */ /* 0x000fc400020f0eff */
[----:B------:R-:W-:Y:S02]  /*19e0*/  LEA.HI.X.SX32 R127, R115, R157, 0x1, P5 ;  /* 0x0000009d737f7211 */ /* 0x000fe400028f0eff */
[----:B------:R-:W-:Y:S02]  /*19f0*/  LOP3.LUT R26, R17, 0x20, RZ, 0x3c, !PT ;  /* 0x00000020111a7812 */ /* 0x000fe400078e3cff */
[----:B------:R-:W-:Y:S02]  /*1a00*/  LOP3.LUT R27, R15, 0x40, RZ, 0x3c, !PT ;  /* 0x000000400f1b7812 */ /* 0x000fe400078e3cff */
.L_x_1:
[----:B------:R-:W-:Y:S01]  /*1a10*/  IMAD.U32 R97, RZ, RZ, UR4 ;  /* 0x00000004ff617e24 */ /* 0x000fe2000f8e00ff */
[----:B------:R-:W-:Y:S01]  /*1a20*/  MOV R99, UR4 ;  /* 0x0000000400637c02 */ /* 0x000fe20008000f00 */
[----:B------:R-:W-:Y:S01]  /*1a30*/  IMAD.U32 R101, RZ, RZ, UR4 ;  /* 0x00000004ff657e24 */ /* 0x000fe2000f8e00ff */
[----:B------:R-:W-:Y:S01]  /*1a40*/  MOV R95, UR4 ;  /* 0x00000004005f7c02 */ /* 0x000fe20008000f00 */
[----:B------:R-:W-:Y:S01]  /*1a50*/  IMAD.U32 R93, RZ, RZ, UR4 ;  /* 0x00000004ff5d7e24 */ /* 0x000fe2000f8e00ff */
[----:B------:R-:W-:Y:S01]  /*1a60*/  MOV R107, UR4 ;  /* 0x00000004006b7c02 */ /* 0x000fe20008000f00 */
[----:B------:R-:W-:Y:S01]  /*1a70*/  IMAD.WIDE R96, R97, 0x2, R152 ;  /* 0x0000000261607825 */ /* 0x000fe200078e0298 */
[----:B------:R-:W-:-:S02]  /*1a80*/  MOV R115, UR4 ;  /* 0x0000000400737c02 */ /* 0x000fc40008000f00 */
[----:B------:R-:W-:Y:S01]  /*1a90*/  MOV R103, UR4 ;  /* 0x0000000400677c02 */ /* 0x000fe20008000f00 */
[----:B------:R-:W-:Y:S01]  /*1aa0*/  IMAD.WIDE R98, R99, 0x2, R150 ;  /* 0x0000000263627825 */ /* 0x000fe200078e0296 */
[----:B------:R-:W-:Y:S01]  /*1ab0*/  MOV R159, UR4 ;  /* 0x00000004009f7c02 */ /* 0x000fe20008000f00 */
[----:B------:R0:W2:Y:S02]  /*1ac0*/  LDG.E.U16 R37, [R96.64] ;  /* 0x0000000c60257981 */ /* 0x0000a4000c1e1500 */
[----:B------:R-:W-:Y:S02]  /*1ad0*/  IMAD.WIDE R100, R101, 0x2, R148 ;  /* 0x0000000265647825 */ /* 0x000fe400078e0294 */
[----:B------:R1:W3:Y:S02]  /*1ae0*/  LDG.E.U16 R160, [R98.64] ;  /* 0x0000000c62a07981 */ /* 0x0002e4000c1e1500 */
[----:B------:R-:W-:Y:S02]  /*1af0*/  IMAD.U32 R113, RZ, RZ, UR4 ;  /* 0x00000004ff717e24 */ /* 0x000fe4000f8e00ff */
[----:B------:R-:W-:Y:S01]  /*1b00*/  IMAD.WIDE R92, R93, 0x2, R156 ;  /* 0x000000025d5c7825 */ /* 0x000fe200078e029c */
[----:B------:R4:W5:Y:S03]  /*1b10*/  LDG.E.U16 R119, [R100.64] ;  /* 0x0000000c64777981 */ /* 0x000966000c1e1500 */
[----:B------:R-:W-:Y:S01]  /*1b20*/  IMAD.WIDE R94, R95, 0x2, R154 ;  /* 0x000000025f5e7825 */ /* 0x000fe200078e029a */
[----:B0-----:R-:W-:Y:S01]  /*1b30*/  MOV R97, UR4 ;  /* 0x0000000400617c02 */ /* 0x001fe20008000f00 */
[----:B------:R0:W2:Y:S02]  /*1b40*/  LDG.E.U16 R118, [R92.64] ;  /* 0x0000000c5c767981 */ /* 0x0000a4000c1e1500 */
[----:B------:R-:W-:-:S02]  /*1b50*/  IMAD.WIDE R106, R107, 0x2, R140 ;  /* 0x000000026b6a7825 */ /* 0x000fc400078e028c */
[----:B------:R0:W3:Y:S02]  /*1b60*/  LDG.E.U16 R158, [R94.64] ;  /* 0x0000000c5e9e7981 */ /* 0x0000e4000c1e1500 */
[----:B------:R-:W-:Y:S02]  /*1b70*/  IMAD.U32 R117, RZ, RZ, UR4 ;  /* 0x00000004ff757e24 */ /* 0x000fe4000f8e00ff */
[----:B------:R-:W-:Y:S01]  /*1b80*/  IMAD.WIDE R112, R113, 0x2, R138 ;  /* 0x0000000271707825 */ /* 0x000fe200078e028a */
[----:B----4-:R-:W-:Y:S01]  /*1b90*/  MOV R101, UR4 ;  /* 0x0000000400657c02 */ /* 0x010fe20008000f00 */
[----:B------:R-:W4:Y:S02]  /*1ba0*/  LDG.E.U16 R106, [R106.64] ;  /* 0x0000000c6a6a7981 */ /* 0x000f24000c1e1500 */
[----:B------:R-:W-:Y:S02]  /*1bb0*/  IMAD.WIDE R114, R115, 0x2, R136 ;  /* 0x0000000273727825 */ /* 0x000fe400078e0288 */
[----:B------:R-:W3:Y:S02]  /*1bc0*/  LDG.E.U16 R112, [R112.64] ;  /* 0x0000000c70707981 */ /* 0x000ee4000c1e1500 */
[----:B------:R-:W-:-:S02]  /*1bd0*/  IMAD.U32 R105, RZ, RZ, UR4 ;  /* 0x00000004ff697e24 */ /* 0x000fc4000f8e00ff */
[----:B-1----:R-:W-:Y:S01]  /*1be0*/  IMAD.U32 R99, RZ, RZ, UR4 ;  /* 0x00000004ff637e24 */ /* 0x002fe2000f8e00ff */
[----:B------:R-:W5:Y:S01]  /*1bf0*/  LDG.E.U16 R115, [R114.64] ;  /* 0x0000000c72737981 */ /* 0x000f62000c1e1500 */
[----:B------:R-:W-:-:S04]  /*1c00*/  IMAD.WIDE R116, R117, 0x2, R134 ;  /* 0x0000000275747825 */ /* 0x000fc800078e0286 */
[----:B0-----:R-:W-:Y:S01]  /*1c10*/  IMAD.WIDE R94, R159, 0x2, R132 ;  /* 0x000000029f5e7825 */ /* 0x001fe200078e0284 */
[----:B------:R0:W5:Y:S03]  /*1c20*/  LDG.E.U16 R164, [R116.64] ;  /* 0x0000000c74a47981 */ /* 0x000166000c1e1500 */
[----:B------:R-:W-:Y:S02]  /*1c30*/  IMAD.U32 R93, RZ, RZ, UR4 ;  /* 0x00000004ff5d7e24 */ /* 0x000fe4000f8e00ff */
[----:B------:R-:W-:Y:S01]  /*1c40*/  IMAD.WIDE R102, R103, 0x2, R146 ;  /* 0x0000000267667825 */ /* 0x000fe200078e0292 */
[----:B------:R-:W5:Y:S03]  /*1c50*/  LDG.E.U16 R95, [R94.64] ;  /* 0x0000000c5e5f7981 */ /* 0x000f66000c1e1500 */
[----:B------:R-:W-:Y:S01]  /*1c60*/  IMAD.WIDE R96, R97, 0x2, R130 ;  /* 0x0000000261607825 */ /* 0x000fe200078e0282 */
[----:B------:R-:W5:Y:S03]  /*1c70*/  LDG.E.U16 R162, [R102.64] ;  /* 0x0000000c66a27981 */ /* 0x000f66000c1e1500 */
[----:B------:R-:W-:Y:S01]  /*1c80*/  IMAD.WIDE R104, R105, 0x2, R144 ;  /* 0x0000000269687825 */ /* 0x000fe200078e0290 */
[----:B------:R-:W5:Y:S03]  /*1c90*/  LDG.E.U16 R166, [R96.64] ;  /* 0x0000000c60a67981 */ /* 0x000f66000c1e1500 */
[----:B------:R-:W-:Y:S01]  /*1ca0*/  IMAD.WIDE R98, R99, 0x2, R128 ;  /* 0x0000000263627825 */ /* 0x000fe200078e0280 */
[----:B0-----:R-:W5:Y:S03]  /*1cb0*/  LDG.E.U16 R117, [R104.64] ;  /* 0x0000000c68757981 */ /* 0x001f66000c1e1500 */
[----:B------:R-:W-:Y:S01]  /*1cc0*/  IMAD.WIDE R92, R93, 0x2, R142 ;  /* 0x000000025d5c7825 */ /* 0x000fe200078e028e */
[----:B------:R-:W5:Y:S03]  /*1cd0*/  LDG.E.U16 R159, [R98.64] ;  /* 0x0000000c629f7981 */ /* 0x000f66000c1e1500 */
[----:B------:R-:W-:Y:S01]  /*1ce0*/  IMAD.WIDE R100, R101, 0x2, R126 ;  /* 0x0000000265647825 */ /* 0x000fe200078e027e */
[----:B------:R-:W5:Y:S04]  /*1cf0*/  LDG.E.U16 R116, [R92.64] ;  /* 0x0000000c5c747981 */ /* 0x000f68000c1e1500 */
[----:B------:R-:W5:Y:S04]  /*1d00*/  LDG.E.U16 R168, [R100.64] ;  /* 0x0000000c64a87981 */ /* 0x000f68000c1e1500 */
[----:B------:R-:W-:Y:S06]  /*1d10*/  BAR.SYNC.DEFER_BLOCKING 0x0 ;  /* 0x0000000000007b1d */ /* 0x000fec0000010000 */
[----:B--2---:R-:W-:Y:S04]  /*1d20*/  STS.U16 [R5+0x4000], R118 ;  /* 0x0040007605007388 */ /* 0x004fe80000000400 */
[----:B----4-:R-:W-:Y:S04]  /*1d30*/  STS.U16 [R5+0x5000], R106 ;  /* 0x0050006a05007388 */ /* 0x010fe80000000400 */
[----:B---3--:R-:W-:Y:S04]  /*1d40*/  STS.U16 [R19+0x4200], R158 ;  /* 0x0042009e13007388 */ /* 0x008fe80000000400 */
[----:B------:R-:W-:Y:S04]  /*1d50*/  STS.U16 [R19+0x5200], R112 ;  /* 0x0052007013007388 */ /* 0x000fe80000000400 */
[----:B------:R-:W-:Y:S04]  /*1d60*/  STS.U16 [R20+0x4400], R37 ;  /* 0x0044002514007388 */ /* 0x000fe80000000400 */
[----:B-----5:R-:W-:Y:S04]  /*1d70*/  STS.U16 [R20+0x5400], R115 ;  /* 0x0054007314007388 */ /* 0x020fe80000000400 */
        /* <DEDUP_REMOVED lines=10> */
[----:B------:R-:W-:Y:S06]  /*1e20*/  BAR.SYNC.DEFER_BLOCKING 0x0 ;  /* 0x0000000000007b1d */ /* 0x000fec0000010000 */
[----:B------:R-:W-:Y:S04]  /*1e30*/  LDSM.16.MT88.4 R112, [R17] ;  /* 0x000000001170783b */ /* 0x000fe80000004200 */
[----:B------:R-:W0:Y:S04]  /*1e40*/  LDSM.16.M88.4 R96, [R15+0x4000] ;  /* 0x004000000f60783b */ /* 0x000e280000000200 */
[----:B------:R-:W1:Y:S04]  /*1e50*/  LDSM.16.MT88.4 R100, [R26] ;  /* 0x000000001a64783b */ /* 0x000e680000004200 */
[----:B------:R-:W2:Y:S04]  /*1e60*/  LDSM.16.MT88.4 R92, [R17+0x400] ;  /* 0x00040000115c783b */ /* 0x000ea80000004200 */
[----:B------:R-:W3:Y:S04]  /*1e70*/  LDSM.16.MT88.4 R104, [R26+0x400] ;  /* 0x000400001a68783b */ /* 0x000ee80000004200 */
[----:B------:R-:W-:Y:S01]  /*1e80*/  LDSM.16.MT88.4 R116, [R17+0xc00] ;  /* 0x000c00001174783b */ /* 0x000fe20000004200 */
[-C--:B0-----:R-:W-:Y:S08]  /*1e90*/  HMMA.16816.F32.BF16 R112, R112, R96.reuse, RZ ;  /* 0x000000607070723c */ /* 0x081ff000000418ff */
[----:B-1----:R-:W-:Y:S11]  /*1ea0*/  HMMA.16816.F32.BF16 R100, R100, R96, RZ ;  /* 0x000000606464723c */ /* 0x002ff600000418ff */
[----:B------:R-:W-:Y:S05]  /*1eb0*/  @!UPT UIADD3 URZ, URZ, URZ, URZ ;  /* 0x0000003f3f3ff290 */ /* 0x000fea000fffe03f */
[-C--:B--2---:R-:W-:Y:S01]  /*1ec0*/  HMMA.16816.F32.BF16 R92, R92, R98.reuse, R112 ;  /* 0x000000625c5c723c */ /* 0x084fe20000041870 */
[----:B------:R-:W-:Y:S07]  /*1ed0*/  LDSM.16.MT88.4 R112, [R17+0x800] ;  /* 0x000800001170783b */ /* 0x000fee0000004200 */
[----:B---3--:R-:W-:Y:S01]  /*1ee0*/  HMMA.16816.F32.BF16 R104, R104, R98, R100 ;  /* 0x000000626868723c */ /* 0x008fe20000041864 */
[----:B------:R-:W0:Y:S04]  /*1ef0*/  LDSM.16.M88.4 R100, [R27+0x4000] ;  /* 0x004000001b64783b */ /* 0x000e280000000200 */
[----:B------:R-:W1:Y:S11]  /*1f00*/  LDSM.16.MT88.4 R96, [R26+0x800] ;  /* 0x000800001a60783b */ /* 0x000e760000004200 */
[-C--:B0-----:R-:W-:Y:S01]  /*1f10*/  HMMA.16816.F32.BF16 R92, R112, R100.reuse, R92 ;  /* 0x00000064705c723c */ /* 0x081fe2000004185c */
[----:B------:R-:W0:Y:S07]  /*1f20*/  LDSM.16.MT88.4 R112, [R26+0xc00] ;  /* 0x000c00001a70783b */ /* 0x000e2e0000004200 */
[----:B-1----:R-:W-:Y:S01]  /*1f30*/  HMMA.16816.F32.BF16 R104, R96, R100, R104 ;  /* 0x000000646068723c */ /* 0x002fe20000041868 */
[----:B------:R-:W-:Y:S11]  /*1f40*/  LDSM.16.M88.4 R96, [R15+0x4080] ;  /* 0x004080000f60783b */ /* 0x000ff60000000200 */
[----:B------:R-:W-:Y:S04]  /*1f50*/  @!UPT UIADD3 URZ, URZ, URZ, URZ ;  /* 0x0000003f3f3ff290 */ /* 0x000fe8000fffe03f */
[-C--:B------:R-:W-:Y:S01]  /*1f60*/  HMMA.16816.F32.BF16 R116, R116, R102.reuse, R92 ;  /* 0x000000667474723c */ /* 0x080fe2000004185c */
[----:B------:R-:W1:Y:S07]  /*1f70*/  LDSM.16.MT88.4 R92, [R17+0x1000] ;  /* 0x00100000115c783b */ /* 0x000e6e0000004200 */
[----:B0-----:R-:W-:Y:S01]  /*1f80*/  HMMA.16816.F32.BF16 R100, R112, R102, R104 ;  /* 0x000000667064723c */ /* 0x001fe20000041868 */
[----:B------:R-:W0:Y:S04]  /*1f90*/  LDSM.16.MT88.4 R104, [R26+0x1000] ;  /* 0x001000001a68783b */ /* 0x000e280000004200 */
[----:B------:R-:W-:Y:S11]  /*1fa0*/  LDSM.16.MT88.4 R112, [R26+0x1400] ;  /* 0x001400001a70783b */ /* 0x000ff60000004200 */
[-C--:B-1----:R-:W-:Y:S01]  /*1fb0*/  HMMA.16816.F32.BF16 R116, R92, R96.reuse, R116 ;  /* 0x000000605c74723c */ /* 0x082fe20000041874 */
[----:B------:R-:W1:Y:S07]  /*1fc0*/  LDSM.16.MT88.4 R92, [R17+0x1400] ;  /* 0x00140000115c783b */ /* 0x000e6e0000004200 */
[----:B0-----:R-:W-:Y:S01]  /*1fd0*/  HMMA.16816.F32.BF16 R100, R104, R96, R100 ;  /* 0x000000606864723c */ /* 0x001fe20000041864 */
[----:B------:R-:W-:Y:S11]  /*1fe0*/  LDSM.16.MT88.4 R104, [R17+0x1800] ;  /* 0x001800001168783b */ /* 0x000ff60000004200 */
[----:B------:R-:W-:Y:S04]  /*1ff0*/  @!UPT UIADD3 URZ, URZ, URZ, URZ ;  /* 0x0000003f3f3ff290 */ /* 0x000fe8000fffe03f */
[-C--:B-1----:R-:W-:Y:S01]  /*2000*/  HMMA.16816.F32.BF16 R116, R92, R98.reuse, R116 ;  /* 0x000000625c74723c */ /* 0x082fe20000041874 */
[----:B------:R-:W0:Y:S07]  /*2010*/  LDSM.16.M88.4 R92, [R27+0x4080] ;  /* 0x004080001b5c783b */ /* 0x000e2e0000000200 */
[----:B------:R-:W-:Y:S01]  /*2020*/  HMMA.16816.F32.BF16 R96, R112, R98, R100 ;  /* 0x000000627060723c */ /* 0x000fe20000041864 */
[----:B------:R-:W1:Y:S04]  /*2030*/  LDSM.16.MT88.4 R100, [R26+0x1800] ;  /* 0x001800001a64783b */ /* 0x000e680000004200 */
[----:B------:R-:W-:Y:S11]  /*2040*/  LDSM.16.MT88.4 R112, [R17+0x2000] ;  /* 0x002000001170783b */ /* 0x000ff60000004200 */
[-C--:B0-----:R-:W-:Y:S01]  /*2050*/  HMMA.16816.F32.BF16 R116, R104, R92.reuse, R116 ;  /* 0x0000005c6874723c */ /* 0x081fe20000041874 */
[----:B------:R-:W0:Y:S07]  /*2060*/  LDSM.16.MT88.4 R104, [R17+0x1c00] ;  /* 0x001c00001168783b */ /* 0x000e2e0000004200 */
[----:B-1----:R-:W-:Y:S01]  /*2070*/  HMMA.16816.F32.BF16 R96, R100, R92, R96 ;  /* 0x0000005c6460723c */ /* 0x002fe20000041860 */
[----:B------:R-:W1:Y:S11]  /*2080*/  LDSM.16.MT88.4 R100, [R26+0x1c00] ;  /* 0x001c00001a64783b */ /* 0x000e760000004200 */
[----:B------:R-:W-:Y:S04]  /*2090*/  @!UPT UIADD3 URZ, URZ, URZ, URZ ;  /* 0x0000003f3f3ff290 */ /* 0x000fe8000fffe03f */
[-C--:B0-----:R-:W-:Y:S01]  /*20a0*/  HMMA.16816.F32.BF16 R116, R104, R94.reuse, R116 ;  /* 0x0000005e6874723c */ /* 0x081fe20000041874 */
[----:B------:R-:W0:Y:S07]  /*20b0*/  LDSM.16.M88.4 R104, [R15+0x4100] ;  /* 0x004100000f68783b */ /* 0x000e2e0000000200 */
[----:B-1----:R-:W-:Y:S01]  /*20c0*/  HMMA.16816.F32.BF16 R96, R100, R94, R96 ;  /* 0x0000005e6460723c */ /* 0x002fe20000041860 */
[----:B------:R-:W1:Y:S04]  /*20d0*/  LDSM.16.MT88.4 R92, [R26+0x2000] ;  /* 0x002000001a5c783b */ /* 0x000e680000004200 */
[----:B------:R-:W2:Y:S11]  /*20e0*/  LDSM.16.MT88.4 R100, [R17+0x2400] ;  /* 0x002400001164783b */ /* 0x000eb60000004200 */
[-C--:B0-----:R-:W-:Y:S01]  /*20f0*/  HMMA.16816.F32.BF16 R112, R112, R104.reuse, R116 ;  /* 0x000000687070723c */ /* 0x081fe20000041874 */
[----:B------:R-:W-:Y:S07]  /*2100*/  LDSM.16.MT88.4 R116, [R17+0x2800] ;  /* 0x002800001174783b */ /* 0x000fee0000004200 */
[----:B-1----:R-:W-:Y:S01]  /*2110*/  HMMA.16816.F32.BF16 R96, R92, R104, R96 ;  /* 0x000000685c60723c */ /* 0x002fe20000041860 */
[----:B------:R-:W0:Y:S11]  /*2120*/  LDSM.16.MT88.4 R92, [R26+0x2400] ;  /* 0x002400001a5c783b */ /* 0x000e360000004200 */
[----:B------:R-:W-:Y:S04]  /*2130*/  @!UPT UIADD3 URZ, URZ, URZ, URZ ;  /* 0x0000003f3f3ff290 */ /* 0x000fe8000fffe03f */
[-C--:B--2---:R-:W-:Y:S01]  /*2140*/  HMMA.16816.F32.BF16 R100, R100, R106.reuse, R112 ;  /* 0x0000006a6464723c */ /* 0x084fe20000041870 */
[----:B------:R-:W1:Y:S07]  /*2150*/  LDSM.16.M88.4 R112, [R27+0x4100] ;  /* 0x004100001b70783b */ /* 0x000e6e0000000200 */
[----:B0-----:R-:W-:Y:S01]  /*2160*/  HMMA.16816.F32.BF16 R92, R92, R106, R96 ;  /* 0x0000006a5c5c723c */ /* 0x001fe20000041860 */
[----:B------:R-:W0:Y:S04]  /*2170*/  LDSM.16.MT88.4 R96, [R26+0x2800] ;  /* 0x002800001a60783b */ /* 0x000e280000004200 */
[----:B------:R-:W2:Y:S11]  /*2180*/  LDSM.16.MT88.4 R104, [R17+0x2c00] ;  /* 0x002c00001168783b */ /* 0x000eb60000004200 */
[-C--:B-1----:R-:W-:Y:S01]  /*2190*/  HMMA.16816.F32.BF16 R116, R116, R112.reuse, R100 ;  /* 0x000000707474723c */ /* 0x082fe20000041864 */
[----:B------:R-:W1:Y:S07]  /*21a0*/  LDSM.16.MT88.4 R100, [R26+0x2c00] ;  /* 0x002c00001a64783b */ /* 0x000e6e0000004200 */
[----:B0-----:R-:W-:Y:S01]  /*21b0*/  HMMA.16816.F32.BF16 R92, R96, R112, R92 ;  /* 0x00000070605c723c */ /* 0x001fe2000004185c */
[----:B------:R-:W-:Y:S11]  /*21c0*/  LDSM.16.MT88.4 R96, [R17+0x3400] ;  /* 0x003400001160783b */ /* 0x000ff60000004200 */
[----:B------:R-:W-:Y:S04]  /*21d0*/  @!UPT UIADD3 URZ, URZ, URZ, URZ ;  /* 0x0000003f3f3ff290 */ /* 0x000fe8000fffe03f */
[-C--:B--2---:R-:W-:Y:S01]  /*21e0*/  HMMA.16816.F32.BF16 R104, R104, R114.reuse, R116 ;  /* 0x000000726868723c */ /* 0x084fe20000041874 */
[----:B------:R-:W-:Y:S07]  /*21f0*/  LDSM.16.MT88.4 R116, [R17+0x3000] ;  /* 0x003000001174783b */ /* 0x000fee0000004200 */
[----:B-1----:R-:W-:Y:S01]  /*2200*/  HMMA.16816.F32.BF16 R100, R100, R114, R92 ;  /* 0x000000726464723c */ /* 0x002fe2000004185c */
[----:B------:R-:W0:Y:S04]  /*2210*/  LDSM.16.M88.4 R92, [R15+0x4180] ;  /* 0x004180000f5c783b */ /* 0x000e280000000200 */
[----:B------:R-:W1:Y:S11]  /*2220*/  LDSM.16.MT88.4 R112, [R26+0x3000] ;  /* 0x003000001a70783b */ /* 0x000e760000004200 */
[-C--:B0-----:R-:W-:Y:S01]  /*2230*/  HMMA.16816.F32.BF16 R104, R116, R92.reuse, R104 ;  /* 0x0000005c7468723c */ /* 0x081fe20000041868 */
[----:B------:R-:W-:Y:S07]  /*2240*/  LDSM.16.MT88.4 R116, [R17+0x3800] ;  /* 0x003800001174783b */ /* 0x000fee0000004200 */
[----:B-1----:R-:W-:Y:S01]  /*2250*/  HMMA.16816.F32.BF16 R112, R112, R92, R100 ;  /* 0x0000005c7070723c */ /* 0x002fe20000041864 */
[----:B------:R-:W0:Y:S11]  /*2260*/  LDSM.16.MT88.4 R100, [R26+0x3400] ;  /* 0x003400001a64783b */ /* 0x000e360000004200 */
[----:B------:R-:W-:Y:S04]  /*2270*/  @!UPT UIADD3 URZ, URZ, URZ, URZ ;  /* 0x0000003f3f3ff290 */ /* 0x000fe8000fffe03f */
[-C--:B------:R-:W-:Y:S01]  /*2280*/  HMMA.16816.F32.BF16 R96, R96, R94.reuse, R104 ;  /* 0x0000005e6060723c */ /* 0x080fe20000041868 */
[----:B------:R-:W1:Y:S07]  /*2290*/  LDSM.16.M88.4 R104, [R27+0x4180] ;  /* 0x004180001b68783b */ /* 0x000e6e0000000200 */
[----:B0-----:R-:W-:Y:S01]  /*22a0*/  HMMA.16816.F32.BF16 R100, R100, R94, R112 ;  /* 0x0000005e6464723c */ /* 0x001fe20000041870 */
[----:B------:R-:W0:Y:S04]  /*22b0*/  LDSM.16.MT88.4 R92, [R26+0x3800] ;  /* 0x003800001a5c783b */ /* 0x000e280000004200 */
[----:B------:R-:W2:Y:S11]  /*22c0*/  LDSM.16.MT88.4 R112, [R17+0x3c00] ;  /* 0x003c00001170783b */ /* 0x000eb60000004200 */
[-C--:B-1----:R-:W-:Y:S01]  /*22d0*/  HMMA.16816.F32.BF16 R96, R116, R104.reuse, R96 ;  /* 0x000000687460723c */ /* 0x082fe20000041860 */
[----:B------:R-:W1:Y:S07]  /*22e0*/  LDSM.16.MT88.4 R116, [R26+0x3c00] ;  /* 0x003c00001a74783b */ /* 0x000e6e0000004200 */
[----:B0-----:R-:W-:Y:S11]  /*22f0*/  HMMA.16816.F32.BF16 R92, R92, R104, R100 ;  /* 0x000000685c5c723c */ /* 0x001ff60000041864 */
[----:B------:R-:W-:Y:S05]  /*2300*/  @!UPT UIADD3 URZ, URZ, URZ, URZ ;  /* 0x0000003f3f3ff290 */ /* 0x000fea000fffe03f */
[-C--:B--2---:R-:W-:Y:S01]  /*2310*/  HMMA.16816.F32.BF16 R96, R112, R106.reuse, R96 ;  /* 0x0000006a7060723c */ /* 0x084fe20000041860 */
[----:B------:R-:W-:Y:S07]  /*2320*/  BAR.SYNC.DEFER_BLOCKING 0x0 ;  /* 0x0000000000007b1d */ /* 0x000fee0000010000 */
[----:B-1----:R-:W-:Y:S11]  /*2330*/  HMMA.16816.F32.BF16 R92, R116, R106, R92 ;  /* 0x0000006a745c723c */ /* 0x002ff6000004185c */
[----:B------:R-:W-:Y:S05]  /*2340*/  @!UPT UIADD3 URZ, URZ, URZ, URZ ;  /* 0x0000003f3f3ff290 */ /* 0x000fea000fffe03f */
[----:B------:R-:W-:Y:S02]  /*2350*/  FMUL R37, R96, c[0x0][0x188] ;  /* 0x0000620060257a20 */ /* 0x000fe40000400000 */
[----:B------:R-:W-:Y:S02]  /*2360*/  FMUL R100, R97, c[0x0][0x188] ;  /* 0x0000620061647a20 */ /* 0x000fe40000400000 */
[----:B------:R-:W-:Y:S02]  /*2370*/  FMUL R101, R98, c[0x0][0x188] ;  /* 0x0000620062657a20 */ /* 0x000fe40000400000 */
[----:B------:R-:W-:Y:S01]  /*2380*/  FMUL R102, R99, c[0x0][0x188] ;  /* 0x0000620063667a20 */ /* 0x000fe20000400000 */
[----:B------:R-:W-:-:S04]  /*2390*/  FMNMX R37, R37, R100, !PT ;  /* 0x0000006425257209 */ /* 0x000fc80007800000 */
[----:B------:R-:W-:Y:S01]  /*23a0*/  FMNMX R101, R101, R102, !PT ;  /* 0x0000006665657209 */ /* 0x000fe20007800000 */
[----:B------:R-:W-:Y:S02]  /*23b0*/  FMUL R103, R92, c[0x0][0x188] ;  /* 0x000062005c677a20 */ /* 0x000fe40000400000 */
[----:B------:R-:W-:Y:S02]  /*23c0*/  FMUL R104, R93, c[0x0][0x188] ;  /* 0x000062005d687a20 */ /* 0x000fe40000400000 */
[----:B------:R-:W-:Y:S02]  /*23d0*/  FMUL R105, R94, c[0x0][0x188] ;  /* 0x000062005e697a20 */ /* 0x000fe40000400000 */
[----:B------:R-:W-:Y:S01]  /*23e0*/  FMUL R106, R95, c[0x0][0x188] ;  /* 0x000062005f6a7a20 */ /* 0x000fe20000400000 */
[----:B------:R-:W-:-:S04]  /*23f0*/  FMNMX R103, R103, R104, !PT ;  /* 0x0000006867677209 */ /* 0x000fc80007800000 */
[----:B------:R-:W-:Y:S01]  /*2400*/  FMNMX R105, R105, R106, !PT ;  /* 0x0000006a69697209 */ /* 0x000fe20007800000 */
[----:B------:R-:W0:Y:S04]  /*2410*/  SHFL.BFLY PT, R100, R37, 0x2, 0x1f ;  /* 0x0c401f0025647f89 */ /* 0x000e2800000e0000 */
[----:B------:R-:W1:Y:S04]  /*2420*/  SHFL.BFLY PT, R102, R101, 0x2, 0x1f ;  /* 0x0c401f0065667f89 */ /* 0x000e6800000e0000 */
[----:B------:R-:W2:Y:S04]  /*2430*/  SHFL.BFLY PT, R104, R103, 0x2, 0x1f ;  /* 0x0c401f0067687f89 */ /* 0x000ea800000e0000 */
[----:B------:R-:W3:Y:S01]  /*2440*/  SHFL.BFLY PT, R106, R105, 0x2, 0x1f ;  /* 0x0c401f00696a7f89 */ /* 0x000ee200000e0000 */
[----:B0-----:R-:W-:-:S02]  /*2450*/  FMNMX R100, R37, R100, !PT ;  /* 0x0000006425647209 */ /* 0x001fc40007800000 */
[----:B-1----:R-:W-:Y:S02]  /*2460*/  FMNMX R102, R101, R102, !PT ;  /* 0x0000006665667209 */ /* 0x002fe40007800000 */
[----:B--2---:R-:W-:Y:S02]  /*2470*/  FMNMX R104, R103, R104, !PT ;  /* 0x0000006867687209 */ /* 0x004fe40007800000 */
[----:B---3--:R-:W-:Y:S01]  /*2480*/  FMNMX R106, R105, R106, !PT ;  /* 0x0000006a696a7209 */ /* 0x008fe20007800000 */
        /* <DEDUP_REMOVED lines=8> */
[----:B------:R-:W-:Y:S04]  /*2510*/  @P0 STS [R32+0x4000], R107 ;  /* 0x0040006b20000388 */ /* 0x000fe80000000800 */
[----:B------:R-:W-:Y:S04]  /*2520*/  @P0 STS [R32+0x4040], R113 ;  /* 0x0040407120000388 */ /* 0x000fe80000000800 */
[----:B------:R-:W-:Y:S04]  /*2530*/  @P0 STS [R32+0x4080], R115 ;  /* 0x0040807320000388 */ /* 0x000fe80000000800 */
[----:B------:R-:W-:Y:S04]  /*2540*/  @P0 STS [R32+0x40c0], R37 ;  /* 0x0040c02520000388 */ /* 0x000fe80000000800 */
[----:B------:R-:W-:Y:S06]  /*2550*/  BAR.SYNC.DEFER_BLOCKING 0x0 ;  /* 0x0000000000007b1d */ /* 0x000fec0000010000 */
[----:B------:R-:W0:Y:S04]  /*2560*/  @!P2 LDS R28, [R4.X4+0x4000] ;  /* 0x00400000041ca984 */ /* 0x000e280000004800 */
[----:B0-----:R-:W0:Y:S02]  /*2570*/  SHFL.BFLY PT, R101, R28, 0x1, 0x1f ;  /* 0x0c201f001c657f89 */ /* 0x001e2400000e0000 */
[----:B0-----:R-:W-:-:S05]  /*2580*/  FMNMX R101, R28, R101, !PT ;  /* 0x000000651c657209 */ /* 0x001fca0007800000 */
[----:B------:R-:W-:Y:S04]  /*2590*/  @P1 STS [R4.X4+0x4000], R101 ;  /* 0x0040006504001388 */ /* 0x000fe80000004800 */
[----:B------:R-:W-:Y:S06]  /*25a0*/  BAR.SYNC.DEFER_BLOCKING 0x0 ;  /* 0x0000000000007b1d */ /* 0x000fec0000010000 */
[----:B------:R-:W0:Y:S04]  /*25b0*/  LDS R112, [R31+0x4000] ;  /* 0x004000001f707984 */ /* 0x000e280000000800 */
[----:B------:R-:W1:Y:S04]  /*25c0*/  LDS R103, [R31+0x4040] ;  /* 0x004040001f677984 */ /* 0x000e680000000800 */
[----:B------:R-:W2:Y:S04]  /*25d0*/  LDS R113, [R31+0x4080] ;  /* 0x004080001f717984 */ /* 0x000ea80000000800 */
[----:B------:R-:W3:Y:S01]  /*25e0*/  LDS R114, [R31+0x40c0] ;  /* 0x0040c0001f727984 */ /* 0x000ee20000000800 */
[----:B0-----:R-:W-:-:S02]  /*25f0*/  FMNMX R112, R112, R35, !PT ;  /* 0x0000002370707209 */ /* 0x001fc40007800000 */
[----:B-1----:R-:W-:Y:S02]  /*2600*/  FMNMX R37, R103, R36, !PT ;  /* 0x0000002467257209 */ /* 0x002fe40007800000 */
[----:B--2---:R-:W-:Y:S02]  /*2610*/  FMNMX R113, R113, R34, !PT ;  /* 0x0000002271717209 */ /* 0x004fe40007800000 */
[----:B---3--:R-:W-:Y:S01]  /*2620*/  FMNMX R114, R114, R33, !PT ;  /* 0x0000002172727209 */ /* 0x008fe20007800000 */
[--C-:B------:R-:W-:Y:S02]  /*2630*/  FFMA R96, R96, c[0x0][0x188], -R112.reuse ;  /* 0x0000620060607a23 */ /* 0x100fe40000000870 */
[----:B------:R-:W-:Y:S02]  /*2640*/  FFMA R97, R97, c[0x0][0x188], -R112 ;  /* 0x0000620061617a23 */ /* 0x000fe40000000870 */
[--C-:B------:R-:W-:Y:S02]  /*2650*/  FFMA R98, R98, c[0x0][0x188], -R37.reuse ;  /* 0x0000620062627a23 */ /* 0x100fe40000000825 */
[----:B------:R-:W-:-:S02]  /*2660*/  FFMA R99, R99, c[0x0][0x188], -R37 ;  /* 0x0000620063637a23 */ /* 0x000fc40000000825 */
[--C-:B------:R-:W-:Y:S02]  /*2670*/  FFMA R92, R92, c[0x0][0x188], -R113.reuse ;  /* 0x000062005c5c7a23 */ /* 0x100fe40000000871 */
[----:B------:R-:W-:Y:S02]  /*2680*/  FFMA R93, R93, c[0x0][0x188], -R113 ;  /* 0x000062005d5d7a23 */ /* 0x000fe40000000871 */
[--C-:B------:R-:W-:Y:S02]  /*2690*/  FFMA R94, R94, c[0x0][0x188], -R114.reuse ;  /* 0x000062005e5e7a23 */ /* 0x100fe40000000872 */
[----:B------:R-:W-:Y:S02]  /*26a0*/  FFMA R95, R95, c[0x0][0x188], -R114 ;  /* 0x000062005f5f7a23 */ /* 0x000fe40000000872 */
[----:B------:R-:W-:Y:S02]  /*26b0*/  FMUL R96, R96, 1.4426950216293334961 ;  /* 0x3fb8aa3b60607820 */ /* 0x000fe40000400000 */
[----:B------:R-:W-:-:S02]  /*26c0*/  FMUL R97, R97, 1.4426950216293334961 ;  /* 0x3fb8aa3b61617820 */ /* 0x000fc40000400000 */
[----:B------:R-:W-:Y:S02]  /*26d0*/  FMUL R98, R98, 1.4426950216293334961 ;  /* 0x3fb8aa3b62627820 */ /* 0x000fe40000400000 */
[----:B------:R-:W-:Y:S02]  /*26e0*/  FMUL R99, R99, 1.4426950216293334961 ;  /* 0x3fb8aa3b63637820 */ /* 0x000fe40000400000 */
[----:B------:R-:W-:Y:S02]  /*26f0*/  FMUL R92, R92, 1.4426950216293334961 ;  /* 0x3fb8aa3b5c5c7820 */ /* 0x000fe40000400000 */
[----:B------:R-:W-:Y:S02]  /*2700*/  FMUL R93, R93, 1.4426950216293334961 ;  /* 0x3fb8aa3b5d5d7820 */ /* 0x000fe40000400000 */
[----:B------:R-:W-:Y:S02]  /*2710*/  FMUL R94, R94, 1.4426950216293334961 ;  /* 0x3fb8aa3b5e5e7820 */ /* 0x000fe40000400000 */
[----:B------:R-:W-:Y:S01]  /*2720*/  FMUL R95, R95, 1.4426950216293334961 ;  /* 0x3fb8aa3b5f5f7820 */ /* 0x000fe20000400000 */
[----:B------:R-:W-:Y:S08]  /*2730*/  MUFU.EX2 R96, R96 ;  /* 0x0000006000607308 */ /* 0x000ff00000000800 */
[----:B------:R-:W0:Y:S08]  /*2740*/  MUFU.EX2 R97, R97 ;  /* 0x0000006100617308 */ /* 0x000e300000000800 */
[----:B------:R-:W-:Y:S08]  /*2750*/  MUFU.EX2 R98, R98 ;  /* 0x0000006200627308 */ /* 0x000ff00000000800 */
[----:B------:R-:W1:Y:S08]  /*2760*/  MUFU.EX2 R99, R99 ;  /* 0x0000006300637308 */ /* 0x000e700000000800 */
[----:B------:R-:W-:Y:S08]  /*2770*/  MUFU.EX2 R92, R92 ;  /* 0x0000005c005c7308 */ /* 0x000ff00000000800 */
[----:B------:R-:W2:Y:S08]  /*2780*/  MUFU.EX2 R93, R93 ;  /* 0x0000005d005d7308 */ /* 0x000eb00000000800 */
[----:B------:R-:W-:Y:S08]  /*2790*/  MUFU.EX2 R94, R94 ;  /* 0x0000005e005e7308 */ /* 0x000ff00000000800 */
[----:B------:R-:W3:Y:S01]  /*27a0*/  MUFU.EX2 R95, R95 ;  /* 0x0000005f005f7308 */ /* 0x000ee20000000800 */
[----:B0-----:R-:W-:-:S02]  /*27b0*/  FADD R100, R96, R97 ;  /* 0x0000006160647221 */ /* 0x001fc40000000000 */
[----:B-1----:R-:W-:Y:S02]  /*27c0*/  FADD R101, R98, R99 ;  /* 0x0000006362657221 */ /* 0x002fe40000000000 */
[----:B--2---:R-:W-:Y:S01]  /*27d0*/  FADD R102, R92, R93 ;  /* 0x0000005d5c667221 */ /* 0x004fe20000000000 */
[----:B------:R-:W0:Y:S04]  /*27e0*/  SHFL.BFLY PT, R105, R100, 0x2, 0x1f ;  /* 0x0c401f0064697f89 */ /* 0x000e2800000e0000 */
[----:B------:R-:W1:Y:S01]  /*27f0*/  SHFL.BFLY PT, R104, R101, 0x2, 0x1f ;  /* 0x0c401f0065687f89 */ /* 0x000e6200000e0000 */
[----:B---3--:R-:W-:-:S03]  /*2800*/  FADD R103, R94, R95 ;  /* 0x0000005f5e677221 */ /* 0x008fc60000000000 */
[----:B------:R-:W2:Y:S04]  /*2810*/  SHFL.BFLY PT, R107, R102, 0x2, 0x1f ;  /* 0x0c401f00666b7f89 */ /* 0x000ea800000e0000 */
[----:B------:R-:W3:Y:S01]  /*2820*/  SHFL.BFLY PT, R116, R103, 0x2, 0x1f ;  /* 0x0c401f0067747f89 */ /* 0x000ee200000e0000 */
[----:B0-----:R-:W-:Y:S02]  /*2830*/  FADD R105, R100, R105 ;  /* 0x0000006964697221 */ /* 0x001fe40000000000 */
[----:B-1----:R-:W-:-:S03]  /*2840*/  FADD R106, R101, R104 ;  /* 0x00000068656a7221 */ /* 0x002fc60000000000 */
[----:B------:R-:W0:Y:S01]  /*2850*/  SHFL.BFLY PT, R104, R105, 0x1, 0x1f ;  /* 0x0c201f0069687f89 */ /* 0x000e2200000e0000 */
[----:B--2---:R-:W-:Y:S02]  /*2860*/  FADD R115, R102, R107 ;  /* 0x0000006b66737221 */ /* 0x004fe40000000000 */
[----:B---3--:R-:W-:Y:S01]  /*2870*/  FADD R117, R103, R116 ;  /* 0x0000007467757221 */ /* 0x008fe20000000000 */
[----:B------:R-:W1:Y:S04]  /*2880*/  SHFL.BFLY PT, R107, R106, 0x1, 0x1f ;  /* 0x0c201f006a6b7f89 */ /* 0x000e6800000e0000 */
[----:B------:R-:W2:Y:S04]  /*2890*/  SHFL.BFLY PT, R116, R115, 0x1, 0x1f ;  /* 0x0c201f0073747f89 */ /* 0x000ea800000e0000 */
[----:B------:R-:W3:Y:S01]  /*28a0*/  SHFL.BFLY PT, R100, R117, 0x1, 0x1f ;  /* 0x0c201f0075647f89 */ /* 0x000ee200000e0000 */
[----:B0-----:R-:W-:-:S03]  /*28b0*/  FADD R101, R105, R104 ;  /* 0x0000006869657221 */ /* 0x001fc60000000000 */
[----:B------:R-:W-:Y:S01]  /*28c0*/  BAR.SYNC.DEFER_BLOCKING 0x0 ;  /* 0x0000000000007b1d */ /* 0x000fe20000010000 */
[----:B-1----:R-:W-:Y:S02]  /*28d0*/  FADD R107, R106, R107 ;  /* 0x0000006b6a6b7221 */ /* 0x002fe40000000000 */
[----:B--2---:R-:W-:Y:S02]  /*28e0*/  FADD R103, R115, R116 ;  /* 0x0000007473677221 */ /* 0x004fe40000000000 */
[----:B---3--:R-:W-:Y:S01]  /*28f0*/  FADD R119, R117, R100 ;  /* 0x0000006475777221 */ /* 0x008fe20000000000 */
[----:B------:R-:W-:Y:S04]  /*2900*/  @P0 STS [R32+0x4000], R101 ;  /* 0x0040006520000388 */ /* 0x000fe80000000800 */
[----:B------:R-:W-:Y:S04]  /*2910*/  @P0 STS [R32+0x4040], R107 ;  /* 0x0040406b20000388 */ /* 0x000fe80000000800 */
[----:B------:R-:W-:Y:S04]  /*2920*/  @P0 STS [R32+0x4080], R103 ;  /* 0x0040806720000388 */ /* 0x000fe80000000800 */
[----:B------:R-:W-:Y:S04]  /*2930*/  @P0 STS [R32+0x40c0], R119 ;  /* 0x0040c07720000388 */ /* 0x000fe80000000800 */
[----:B------:R-:W-:Y:S06]  /*2940*/  BAR.SYNC.DEFER_BLOCKING 0x0 ;  /* 0x0000000000007b1d */ /* 0x000fec0000010000 */
[----:B------:R-:W0:Y:S04]  /*2950*/  @!P2 LDS R29, [R4.X4+0x4000] ;  /* 0x00400000041da984 */ /* 0x000e280000004800 */
[----:B0-----:R-:W0:Y:S02]  /*2960*/  SHFL.BFLY PT, R100, R29, 0x1, 0x1f ;  /* 0x0c201f001d647f89 */ /* 0x001e2400000e0000 */
[----:B0-----:R-:W-:-:S05]  /*2970*/  FADD R105, R29, R100 ;  /* 0x000000641d697221 */ /* 0x001fca0000000000 */
[----:B------:R0:W-:Y:S04]  /*2980*/  @P1 STS [R4.X4+0x4000], R105 ;  /* 0x0040006904001388 */ /* 0x0001e80000004800 */
[----:B------:R-:W-:Y:S01]  /*2990*/  BAR.SYNC.DEFER_BLOCKING 0x0 ;  /* 0x0000000000007b1d */ /* 0x000fe20000010000 */
[----:B------:R-:W-:Y:S02]  /*29a0*/  FADD R35, -R112, R35 ;  /* 0x0000002370237221 */ /* 0x000fe40000000100 */
[----:B------:R-:W-:Y:S02]  /*29b0*/  IMAD.U32 R101, RZ, RZ, UR5 ;  /* 0x00000005ff657e24 */ /* 0x000fe4000f8e00ff */
[----:B------:R-:W-:Y:S02]  /*29c0*/  FMUL R106, R35, 1.4426950216293334961 ;  /* 0x3fb8aa3b236a7820 */ /* 0x000fe40000400000 */
[----:B------:R-:W-:Y:S01]  /*29d0*/  FADD R35, -R37, R36 ;  /* 0x0000002425237221 */ /* 0x000fe20000000100 */
[----:B------:R-:W1:Y:S04]  /*29e0*/  LDS R107, [R31+0x4040] ;  /* 0x004040001f6b7984 */ /* 0x000e680000000800 */
[----:B------:R-:W2:Y:S04]  /*29f0*/  LDS R116, [R31+0x4000] ;  /* 0x004000001f747984 */ /* 0x000ea80000000800 */
[----:B------:R-:W3:Y:S01]  /*2a00*/  LDS R115, [R31+0x4080] ;  /* 0x004080001f737984 */ /* 0x000ee20000000800 */
[----:B------:R-:W-:Y:S01]  /*2a10*/  IMAD.WIDE R100, R101, 0x2, R124 ;  /* 0x0000000265647825 */ /* 0x000fe200078e027c */
[----:B------:R-:W-:-:S03]  /*2a20*/  MOV R103, UR5 ;  /* 0x0000000500677c02 */ /* 0x000fc60008000f00 */
[----:B------:R-:W-:Y:S01]  /*2a30*/  FMUL R35, R35, 1.4426950216293334961 ;  /* 0x3fb8aa3b23237820 */ /* 0x000fe20000400000 */
[----:B------:R4:W5:Y:S01]  /*2a40*/  LDG.E.U16 R163, [R100.64] ;  /* 0x0000000c64a37981 */ /* 0x000962000c1e1500 */
[----:B0-----:R-:W-:Y:S02]  /*2a50*/  IMAD.U32 R105, RZ, RZ, UR5 ;  /* 0x00000005ff697e24 */ /* 0x001fe4000f8e00ff */
[----:B------:R-:W-:Y:S02]  /*2a60*/  FADD R34, -R113, R34 ;  /* 0x0000002271227221 */ /* 0x000fe40000000100 */
[----:B------:R-:W-:Y:S01]  /*2a70*/  IMAD.WIDE R104, R105, 0x2, R120 ;  /* 0x0000000269687825 */ /* 0x000fe200078e0278 */
[----:B------:R-:W0:Y:S01]  /*2a80*/  MUFU.EX2 R35, R35 ;  /* 0x0000002300237308 */ /* 0x000e220000000800 */
[----:B----4-:R-:W-:Y:S02]  /*2a90*/  MOV R101, UR5 ;  /* 0x0000000500657c02 */ /* 0x010fe40008000f00 */
[----:B------:R-:W-:Y:S01]  /*2aa0*/  IMAD.WIDE R102, R103, 0x2, R122 ;  /* 0x0000000267667825 */ /* 0x000fe200078e027a */
[----:B------:R4:W5:Y:S04]  /*2ab0*/  LDG.E.U16 R167, [R104.64] ;  /* 0x0000000c68a77981 */ /* 0x000968000c1e1500 */
[----:B------:R-:W2:Y:S01]  /*2ac0*/  MUFU.EX2 R106, R106 ;  /* 0x0000006a006a7308 */ /* 0x000ea20000000800 */
[----:B------:R-:W-:Y:S01]  /*2ad0*/  IMAD.WIDE R100, R101, 0x2, R110 ;  /* 0x0000000265647825 */ /* 0x000fe200078e026e */
[----:B------:R0:W5:Y:S03]  /*2ae0*/  LDG.E.U16 R165, [R102.64] ;  /* 0x0000000c66a57981 */ /* 0x000166000c1e1500 */
[----:B------:R-:W-:Y:S01]  /*2af0*/  FMUL R36, R34, 1.4426950216293334961 ;  /* 0x3fb8aa3b22247820 */ /* 0x000fe20000400000 */
[----:B------:R1:W5:Y:S01]  /*2b00*/  LDG.E.U16 R169, [R100.64] ;  /* 0x0000000c64a97981 */ /* 0x000362000c1e1500 */
[----:B----4-:R-:W-:Y:S01]  /*2b10*/  MOV R105, UR5 ;  /* 0x0000000500697c02 */ /* 0x010fe20008000f00 */
[----:B0-----:R-:W-:-:S03]  /*2b20*/  IMAD.U32 R103, RZ, RZ, UR5 ;  /* 0x00000005ff677e24 */ /* 0x001fc6000f8e00ff */
[----:B------:R-:W3:Y:S01]  /*2b30*/  MUFU.EX2 R36, R36 ;  /* 0x0000002400247308 */ /* 0x000ee20000000800 */
[----:B------:R-:W-:Y:S01]  /*2b40*/  IMAD.WIDE R104, R105, 0x2, R46 ;  /* 0x0000000269687825 */ /* 0x000fe200078e022e */
[----:B-1----:R-:W-:-:S03]  /*2b50*/  MOV R101, UR5 ;  /* 0x0000000500657c02 */ /* 0x002fc60008000f00 */
[----:B------:R-:W-:Y:S01]  /*2b60*/  IMAD.WIDE R102, R103, 0x2, R44 ;  /* 0x0000000267667825 */ /* 0x000fe200078e022c */
[----:B------:R-:W-:Y:S01]  /*2b70*/  MOV R117, UR5 ;  /* 0x0000000500757c02 */ /* 0x000fe20008000f00 */
[----:B------:R0:W4:Y:S01]  /*2b80*/  LDG.E.U16 R173, [R104.64] ;  /* 0x0000000c68ad7981 */ /* 0x000122000c1e1500 */
[----:B------:R-:W-:Y:S01]  /*2b90*/  MOV R159, UR5 ;  /* 0x00000005009f7c02 */ /* 0x000fe20008000f00 */
[----:B------:R-:W-:Y:S02]  /*2ba0*/  IMAD.WIDE R100, R101, 0x2, R40 ;  /* 0x0000000265647825 */ /* 0x000fe400078e0228 */
[----:B------:R1:W4:Y:S02]  /*2bb0*/  LDG.E.U16 R171, [R102.64] ;  /* 0x0000000c66ab7981 */ /* 0x000324000c1e1500 */
[C---:B------:R-:W-:Y:S02]  /*2bc0*/  FMUL R86, R35.reuse, R86 ;  /* 0x0000005623567220 */ /* 0x040fe40000400000 */
[C---:B------:R-:W-:Y:S01]  /*2bd0*/  FMUL R87, R35.reuse, R87 ;  /* 0x0000005723577220 */ /* 0x040fe20000400000 */
[----:B------:R0:W4:Y:S01]  /*2be0*/  LDG.E.U16 R175, [R100.64] ;  /* 0x0000000c64af7981 */ /* 0x000122000c1e1500 */
[----:B------:R-:W-:-:S02]  /*2bf0*/  FMUL R82, R35, R82 ;  /* 0x0000005223527220 */ /* 0x000fc40000400000 */
[C---:B------:R-:W-:Y:S02]  /*2c00*/  FMUL R83, R35.reuse, R83 ;  /* 0x0000005323537220 */ /* 0x040fe40000400000 */
[C---:B------:R-:W-:Y:S02]  /*2c10*/  FMUL R78, R35.reuse, R78 ;  /* 0x0000004e234e7220 */ /* 0x040fe40000400000 */
[C---:B------:R-:W-:Y:S02]  /*2c20*/  FMUL R79, R35.reuse, R79 ;  /* 0x0000004f234f7220 */ /* 0x040fe40000400000 */
[C---:B------:R-:W-:Y:S02]  /*2c30*/  FMUL R90, R35.reuse, R90 ;  /* 0x0000005a235a7220 */ /* 0x040fe40000400000 */
[C---:B------:R-:W-:Y:S02]  /*2c40*/  FMUL R91, R35.reuse, R91 ;  /* 0x0000005b235b7220 */ /* 0x040fe40000400000 */
[----:B------:R-:W-:Y:S01]  /*2c50*/  FFMA R8, R35, R8, R107 ;  /* 0x0000000823087223 */ /* 0x000fe2000000006b */
[----:B------:R-:W-:Y:S01]  /*2c60*/  MOV R35, UR5 ;  /* 0x0000000500237c02 */ /* 0x000fe20008000f00 */
[----:B------:R-:W-:-:S02]  /*2c70*/  IMAD.U32 R107, RZ, RZ, UR5 ;  /* 0x00000005ff6b7e24 */ /* 0x000fc4000f8e00ff */
[----:B------:R-:W-:Y:S02]  /*2c80*/  IMAD.U32 R119, RZ, RZ, UR5 ;  /* 0x00000005ff777e24 */ /* 0x000fe4000f8e00ff */
[----:B------:R-:W-:Y:S02]  /*2c90*/  IMAD.U32 R161, RZ, RZ, UR5 ;  /* 0x00000005ffa17e24 */ /* 0x000fe4000f8e00ff */
[----:B-1----:R-:W-:Y:S02]  /*2ca0*/  IMAD.U32 R103, RZ, RZ, UR5 ;  /* 0x00000005ff677e24 */ /* 0x002fe4000f8e00ff */
[----:B0-----:R-:W-:Y:S02]  /*2cb0*/  IMAD.U32 R105, RZ, RZ, UR5 ;  /* 0x00000005ff697e24 */ /* 0x001fe4000f8e00ff */
[C---:B--2---:R-:W-:Y:S02]  /*2cc0*/  FFMA R9, R106.reuse, R9, R116 ;  /* 0x000000096a097223 */ /* 0x044fe40000000074 */
[----:B------:R-:W-:-:S02]  /*2cd0*/  FMUL R84, R106, R84 ;  /* 0x000000546a547220 */ /* 0x000fc40000400000 */
[C---:B------:R-:W-:Y:S02]  /*2ce0*/  FMUL R85, R106.reuse, R85 ;  /* 0x000000556a557220 */ /* 0x040fe40000400000 */
[C---:B------:R-:W-:Y:S02]  /*2cf0*/  FMUL R80, R106.reuse, R80 ;  /* 0x000000506a507220 */ /* 0x040fe40000400000 */
[C---:B------:R-:W-:Y:S02]  /*2d00*/  FMUL R81, R106.reuse, R81 ;  /* 0x000000516a517220 */ /* 0x040fe40000400000 */
[C---:B------:R-:W-:Y:S02]  /*2d10*/  FMUL R76, R106.reuse, R76 ;  /* 0x0000004c6a4c7220 */ /* 0x040fe40000400000 */
[C---:B------:R-:W-:Y:S02]  /*2d20*/  FMUL R77, R106.reuse, R77 ;  /* 0x0000004d6a4d7220 */ /* 0x040fe40000400000 */
[----:B------:R-:W-:-:S02]  /*2d30*/  FMUL R88, R106, R88 ;  /* 0x000000586a587220 */ /* 0x000fc40000400000 */
[----:B------:R-:W-:Y:S02]  /*2d40*/  FMUL R89, R106, R89 ;  /* 0x000000596a597220 */ /* 0x000fe40000400000 */
[----:B------:R-:W-:-:S04]  /*2d50*/  IMAD.WIDE R106, R107, 0x2, R48 ;  /* 0x000000026b6a7825 */ /* 0x000fc800078e0230 */
[----:B------:R-:W-:Y:S02]  /*2d60*/  IMAD.WIDE R116, R117, 0x2, R38 ;  /* 0x0000000275747825 */ /* 0x000fe400078e0226 */
[----:B------:R-:W2:Y:S02]  /*2d70*/  LDG.E.U16 R107, [R106.64] ;  /* 0x0000000c6a6b7981 */ /* 0x000ea4000c1e1500 */
[----:B------:R-:W-:Y:S02]  /*2d80*/  IMAD.WIDE R118, R119, 0x2, R50 ;  /* 0x0000000277767825 */ /* 0x000fe400078e0232 */
[----:B------:R-:W2:Y:S02]  /*2d90*/  LDG.E.U16 R117, [R116.64] ;  /* 0x0000000c74757981 */ /* 0x000ea4000c1e1500 */
[----:B------:R-:W-:Y:S02]  /*2da0*/  IMAD.WIDE R158, R159, 0x2, R52 ;  /* 0x000000029f9e7825 */ /* 0x000fe400078e0234 */
[----:B------:R-:W2:Y:S02]  /*2db0*/  LDG.E.U16 R119, [R118.64] ;  /* 0x0000000c76777981 */ /* 0x000ea4000c1e1500 */
[----:B------:R-:W-:-:S02]  /*2dc0*/  IMAD.WIDE R160, R161, 0x2, R54 ;  /* 0x00000002a1a07825 */ /* 0x000fc400078e0236 */
        /* <DEDUP_REMOVED lines=8> */
[----:B------:R0:W2:Y:S02]  /*2e50*/  LDG.E.U16 R177, [R34.64] ;  /* 0x0000000c22b17981 */ /* 0x0000a4000c1e1500 */
[----:B---3--:R-:W-:Y:S02]  /*2e60*/  FFMA R6, R36, R6, R115 ;  /* 0x0000000624067223 */ /* 0x008fe40000000073 */
[----:B------:R-:W3:Y:S04]  /*2e70*/  LDG.E.U16 R115, [R104.64] ;  /* 0x0000000c68737981 */ /* 0x000ee8000c1e1500 */
[----:B0-----:R-:W0:Y:S04]  /*2e80*/  LDS R35, [R31+0x40c0] ;  /* 0x0040c0001f237984 */ /* 0x001e280000000800 */
[----:B------:R-:W-:Y:S01]  /*2e90*/  BAR.SYNC.DEFER_BLOCKING 0x0 ;  /* 0x0000000000007b1d */ /* 0x000fe20000010000 */
[----:B------:R-:W-:-:S02]  /*2ea0*/  F2FP.BF16.PACK_AB R181, R97, R96 ;  /* 0x0000006061b5723e */ /* 0x000fc400000010ff */
[----:B------:R-:W-:Y:S02]  /*2eb0*/  F2FP.BF16.PACK_AB R183, R99, R98 ;  /* 0x0000006263b7723e */ /* 0x000fe400000010ff */
[----:B------:R-:W-:Y:S02]  /*2ec0*/  F2FP.BF16.PACK_AB R185, R93, R92 ;  /* 0x0000005c5db9723e */ /* 0x000fe400000010ff */
[----:B------:R-:W-:Y:S01]  /*2ed0*/  F2FP.BF16.PACK_AB R187, R95, R94 ;  /* 0x0000005e5fbb723e */ /* 0x000fe200000010ff */
[----:B------:R-:W-:-:S04]  /*2ee0*/  FADD R33, -R114, R33 ;  /* 0x0000002172217221 */ /* 0x000fc80000000100 */
[----:B------:R-:W-:Y:S01]  /*2ef0*/  FMUL R33, R33, 1.4426950216293334961 ;  /* 0x3fb8aa3b21217820 */ /* 0x000fe20000400000 */
[----:B------:R-:W-:Y:S02]  /*2f00*/  UIADD3 UR6, UR6, 0x10, URZ ;  /* 0x0000001006067890 */ /* 0x000fe4000fffe03f */
[----:B------:R-:W-:-:S03]  /*2f10*/  ULDC UR8, c[0x0][0x1d0] ;  /* 0x0000740000087ab9 */ /* 0x000fc60000000800 */
[----:B------:R-:W1:Y:S01]  /*2f20*/  MUFU.EX2 R33, R33 ;  /* 0x0000002100217308 */ /* 0x000e620000000800 */
[----:B------:R-:W-:Y:S01]  /*2f30*/  UISETP.GE.AND UP0, UPT, UR6, UR8, UPT ;  /* 0x000000080600728c */ /* 0x000fe2000bf06270 */
[----:B------:R-:W-:-:S05]  /*2f40*/  FMUL R72, R36, R72 ;  /* 0x0000004824487220 */ /* 0x000fca0000400000 */
[----:B------:R-:W-:Y:S01]  /*2f50*/  PLOP3.LUT P3, PT, PT, PT, UP0, 0x80, 0x0 ;  /* 0x000000000000781c */ /* 0x000fe20003f6f008 */
[C---:B------:R-:W-:Y:S02]  /*2f60*/  FMUL R73, R36.reuse, R73 ;  /* 0x0000004924497220 */ /* 0x040fe40000400000 */
[C---:B------:R-:W-:Y:S02]  /*2f70*/  FMUL R60, R36.reuse, R60 ;  /* 0x0000003c243c7220 */ /* 0x040fe40000400000 */
[C---:B------:R-:W-:Y:S02]  /*2f80*/  FMUL R61, R36.reuse, R61 ;  /* 0x0000003d243d7220 */ /* 0x040fe40000400000 */
[C---:B------:R-:W-:Y:S02]  /*2f90*/  FMUL R64, R36.reuse, R64 ;  /* 0x0000004024407220 */ /* 0x040fe40000400000 */
[C---:B------:R-:W-:Y:S02]  /*2fa0*/  FMUL R65, R36.reuse, R65 ;  /* 0x0000004124417220 */ /* 0x040fe40000400000 */
[----:B------:R-:W-:-:S02]  /*2fb0*/  FMUL R68, R36, R68 ;  /* 0x0000004424447220 */ /* 0x000fc40000400000 */
[----:B------:R-:W-:Y:S02]  /*2fc0*/  FMUL R69, R36, R69 ;  /* 0x0000004524457220 */ /* 0x000fe40000400000 */
[C---:B-1----:R-:W-:Y:S02]  /*2fd0*/  FMUL R74, R33.reuse, R74 ;  /* 0x0000004a214a7220 */ /* 0x042fe40000400000 */
[C---:B------:R-:W-:Y:S02]  /*2fe0*/  FMUL R75, R33.reuse, R75 ;  /* 0x0000004b214b7220 */ /* 0x040fe40000400000 */
[C---:B------:R-:W-:Y:S02]  /*2ff0*/  FMUL R62, R33.reuse, R62 ;  /* 0x0000003e213e7220 */ /* 0x040fe40000400000 */
[C---:B------:R-:W-:Y:S02]  /*3000*/  FMUL R63, R33.reuse, R63 ;  /* 0x0000003f213f7220 */ /* 0x040fe40000400000 */
[----:B------:R-:W-:-:S02]  /*3010*/  FMUL R66, R33, R66 ;  /* 0x0000004221427220 */ /* 0x000fc40000400000 */
[C---:B------:R-:W-:Y:S02]  /*3020*/  FMUL R67, R33.reuse, R67 ;  /* 0x0000004321437220 */ /* 0x040fe40000400000 */
[C---:B------:R-:W-:Y:S02]  /*3030*/  FMUL R70, R33.reuse, R70 ;  /* 0x0000004621467220 */ /* 0x040fe40000400000 */
[----:B------:R-:W-:Y:S01]  /*3040*/  FMUL R71, R33, R71 ;  /* 0x0000004721477220 */ /* 0x000fe20000400000 */
[----:B------:R-:W-:Y:S02]  /*3050*/  UMOV UR8, 0x10 ;  /* 0x0000001000087882 */ /* 0x000fe40000000000 */
[----:B------:R-:W-:Y:S02]  /*3060*/  ULDC UR9, c[0x0][0x1b4] ;  /* 0x00006d0000097ab9 */ /* 0x000fe40000000800 */
[----:B------:R-:W-:Y:S02]  /*3070*/  ULDC UR10, c[0x0][0x1a4] ;  /* 0x00006900000a7ab9 */ /* 0x000fe40000000800 */
[----:B------:R-:W-:-:S02]  /*3080*/  UIMAD UR5, UR8, UR9, UR5 ;  /* 0x00000009080572a4 */ /* 0x000fc4000f8e0205 */
[----:B------:R-:W-:Y:S01]  /*3090*/  UIMAD UR4, UR8, UR10, UR4 ;  /* 0x0000000a080472a4 */ /* 0x000fe2000f8e0204 */
[----:B0-----:R-:W-:Y:S01]  /*30a0*/  FFMA R10, R33, R10, R35 ;  /* 0x0000000a210a7223 */ /* 0x001fe20000000023 */
[----:B------:R-:W-:Y:S01]  /*30b0*/  MOV R35, R112 ;  /* 0x0000007000237202 */ /* 0x000fe20000000f00 */
[----:B------:R-:W-:Y:S01]  /*30c0*/  IMAD.MOV.U32 R36, RZ, RZ, R37 ;  /* 0x000000ffff247224 */ /* 0x000fe200078e0025 */
[----:B------:R-:W-:Y:S01]  /*30d0*/  MOV R34, R113 ;  /* 0x0000007100227202 */ /* 0x000fe20000000f00 */
[----:B------:R-:W-:Y:S01]  /*30e0*/  IMAD.MOV.U32 R33, RZ, RZ, R114 ;  /* 0x000000ffff217224 */ /* 0x000fe200078e0072 */
[----:B-----5:R-:W-:Y:S04]  /*30f0*/  STS.U16 [R30+0x4000], R163 ;  /* 0x004000a31e007388 */ /* 0x020fe80000000400 */
[----:B------:R-:W-:Y:S04]  /*3100*/  STS.U16 [R30+0x4400], R167 ;  /* 0x004400a71e007388 */ /* 0x000fe80000000400 */
[----:B------:R-:W-:Y:S04]  /*3110*/  STS.U16 [R30+0x4200], R165 ;  /* 0x004200a51e007388 */ /* 0x000fe80000000400 */
[----:B------:R-:W-:Y:S04]  /*3120*/  STS.U16 [R30+0x4600], R169 ;  /* 0x004600a91e007388 */ /* 0x000fe80000000400 */
[----:B----4-:R-:W-:Y:S04]  /*3130*/  STS.U16 [R30+0x4a00], R173 ;  /* 0x004a00ad1e007388 */ /* 0x010fe80000000400 */
[----:B------:R-:W-:Y:S04]  /*3140*/  STS.U16 [R30+0x4800], R171 ;  /* 0x004800ab1e007388 */ /* 0x000fe80000000400 */
[----:B------:R-:W-:Y:S04]  /*3150*/  STS.U16 [R30+0x5600], R175 ;  /* 0x005600af1e007388 */ /* 0x000fe80000000400 */
[----:B--2---:R-:W-:Y:S04]  /*3160*/  STS.U16 [R30+0x4c00], R107 ;  /* 0x004c006b1e007388 */ /* 0x004fe80000000400 */
[----:B------:R-:W-:Y:S04]  /*3170*/  STS.U16 [R30+0x4e00], R117 ;  /* 0x004e00751e007388 */ /* 0x000fe80000000400 */
[----:B------:R-:W-:Y:S04]  /*3180*/  STS.U16 [R30+0x5000], R119 ;  /* 0x005000771e007388 */ /* 0x000fe80000000400 */
[----:B------:R-:W-:Y:S04]  /*3190*/  STS.U16 [R30+0x5200], R159 ;  /* 0x0052009f1e007388 */ /* 0x000fe80000000400 */
[----:B------:R-:W-:Y:S04]  /*31a0*/  STS.U16 [R30+0x5400], R161 ;  /* 0x005400a11e007388 */ /* 0x000fe80000000400 */
[----:B------:R-:W-:Y:S04]  /*31b0*/  STS.U16 [R30+0x5800], R103 ;  /* 0x005800671e007388 */ /* 0x000fe80000000400 */
[----:B------:R-:W-:Y:S04]  /*31c0*/  STS.U16 [R30+0x5c00], R179 ;  /* 0x005c00b31e007388 */ /* 0x000fe80000000400 */
[----:B------:R-:W-:Y:S04]  /*31d0*/  STS.U16 [R30+0x5a00], R177 ;  /* 0x005a00b11e007388 */ /* 0x000fe80000000400 */
[----:B---3--:R-:W-:Y:S04]  /*31e0*/  STS.U16 [R30+0x5e00], R115 ;  /* 0x005e00731e007388 */ /* 0x008fe80000000400 */
[----:B------:R-:W-:Y:S04]  /*31f0*/  STS [R16+0x6000], R181 ;  /* 0x006000b510007388 */ /* 0x000fe80000000800 */
[----:B------:R-:W-:Y:S04]  /*3200*/  STS [R16+0x6100], R183 ;  /* 0x006100b710007388 */ /* 0x000fe80000000800 */
[----:B------:R-:W-:Y:S04]  /*3210*/  STS [R16+0x6200], R185 ;  /* 0x006200b910007388 */ /* 0x000fe80000000800 */
[----:B------:R-:W-:Y:S04]  /*3220*/  STS [R16+0x6300], R187 ;  /* 0x006300bb10007388 */ /* 0x000fe80000000800 */
[----:B------:R-:W-:Y:S06]  /*3230*/  BAR.SYNC.DEFER_BLOCKING 0x0 ;  /* 0x0000000000007b1d */ /* 0x000fec0000010000 */
[----:B------:R-:W-:Y:S04]  /*3240*/  LDSM.16.M88.4 R104, [R7+0x6000] ;  /* 0x006000000768783b */ /* 0x000fe80000000200 */
[----:B------:R-:W0:Y:S04]  /*3250*/  LDSM.16.M88.4 R92, [R18+0x4000] ;  /* 0x00400000125c783b */ /* 0x000e280000000200 */
[----:B------:R-:W1:Y:S04]  /*3260*/  LDSM.16.M88.4 R96, [R18+0x5000] ;  /* 0x005000001260783b */ /* 0x000e680000000200 */
[----:B------:R-:W2:Y:S01]  /*3270*/  LDSM.16.M88.4 R100, [R7+0x6200] ;  /* 0x006200000764783b */ /* 0x000ea20000000200 */
[C---:B0-----:R-:W-:Y:S08]  /*3280*/  HMMA.16816.F32.BF16 R84, R104.reuse, R92, R84 ;  /* 0x0000005c6854723c */ /* 0x041ff00000041854 */
[C---:B------:R-:W-:Y:S08]  /*3290*/  HMMA.16816.F32.BF16 R80, R104.reuse, R94, R80 ;  /* 0x0000005e6850723c */ /* 0x040ff00000041850 */
[C---:B-1----:R-:W-:Y:S08]  /*32a0*/  HMMA.16816.F32.BF16 R76, R104.reuse, R96, R76 ;  /* 0x00000060684c723c */ /* 0x042ff0000004184c */
[----:B------:R-:W-:Y:S08]  /*32b0*/  HMMA.16816.F32.BF16 R88, R104, R98, R88 ;  /* 0x000000626858723c */ /* 0x000ff00000041858 */
[C---:B--2---:R-:W-:Y:S08]  /*32c0*/  HMMA.16816.F32.BF16 R72, R100.reuse, R92, R72 ;  /* 0x0000005c6448723c */ /* 0x044ff00000041848 */
[C---:B------:R-:W-:Y:S08]  /*32d0*/  HMMA.16816.F32.BF16 R60, R100.reuse, R94, R60 ;  /* 0x0000005e643c723c */ /* 0x040ff0000004183c */
[C---:B------:R-:W-:Y:S08]  /*32e0*/  HMMA.16816.F32.BF16 R64, R100.reuse, R96, R64 ;  /* 0x000000606440723c */ /* 0x040ff00000041840 */
[----:B------:R-:W-:Y:S01]  /*32f0*/  HMMA.16816.F32.BF16 R68, R100, R98, R68 ;  /* 0x000000626444723c */ /* 0x000fe20000041844 */
[----:B------:R-:W-:Y:S01]  /*3300*/  @P3 CALL.REL.NOINC `(.L_x_0) ;  /* 0x0000001000003944 */ /* 0x000fe20003c00000 */
[----:B------:R-:W-:Y:S06]  /*3310*/  BRA `(.L_x_1) ;  /* 0xffffe6f000007947 */ /* 0x000fec000383ffff */
.L_x_0:
[----:B------:R-:W-:Y:S01]  /*3320*/  MOV R110, c[0x0][0x1c8] ;  /* 0x00007200006e7a02 */ /* 0x000fe20000000f00 */
[----:B------:R-:W-:Y:S01]  /*3330*/  IMAD R15, R3, c[0x0][0x1c4], RZ ;  /* 0x00007100030f7a24 */ /* 0x000fe200078e02ff */
[----:B------:R-:W-:Y:S01]  /*3340*/  SHF.L.U32 R5, R0, 0x4, RZ ;  /* 0x0000000400057819 */ /* 0x000fe200000006ff */
[----:B------:R-:W-:Y:S01]  /*3350*/  IMAD.MOV.U32 R122, RZ, RZ, R73 ;  /* 0x000000ffff7a7224 */ /* 0x000fe200078e0049 */
[----:B------:R-:W-:Y:S01]  /*3360*/  SHF.R.U32.HI R7, RZ, 0x1, R0 ;  /* 0x00000001ff077819 */ /* 0x000fe20000011600 */
[C---:B------:R-:W-:Y:S01]  /*3370*/  IMAD R18, R110.reuse, 0x8, R13 ;  /* 0x000000086e127824 */ /* 0x040fe200078e020d */
[----:B------:R-:W-:Y:S01]  /*3380*/  LOP3.LUT R5, R5, 0x70, RZ, 0xc0, !PT ;  /* 0x0000007005057812 */ /* 0x000fe200078ec0ff */
[----:B------:R-:W-:Y:S01]  /*3390*/  IMAD.MOV.U32 R129, RZ, RZ, R87 ;  /* 0x000000ffff817224 */ /* 0x000fe200078e0057 */
[----:B------:R-:W-:Y:S01]  /*33a0*/  LOP3.LUT R16, R7, 0xc, RZ, 0xc0, !PT ;  /* 0x0000000c07107812 */ /* 0x000fe200078ec0ff */
[----:B------:R-:W-:Y:S01]  /*33b0*/  IMAD.MOV.U32 R87, RZ, RZ, R79 ;  /* 0x000000ffff577224 */ /* 0x000fe200078e004f */
[----:B------:R-:W-:Y:S01]  /*33c0*/  LEA R19, R110, R18, 0x3 ;  /* 0x000000126e137211 */ /* 0x000fe200078e18ff */
[----:B------:R-:W-:Y:S01]  /*33d0*/  IMAD.MOV.U32 R79, RZ, RZ, R10 ;  /* 0x000000ffff4f7224 */ /* 0x000fe200078e000a */
[----:B------:R-:W-:Y:S01]  /*33e0*/  ISETP.GE.U32.AND P0, PT, R4, 0x20, PT ;  /* 0x000000200400780c */ /* 0x000fe20003f06070 */
[----:B------:R-:W-:Y:S01]  /*33f0*/  IMAD R4, R2, c[0x0][0x1c0], RZ ;  /* 0x0000700002047a24 */ /* 0x000fe200078e02ff */
[----:B------:R-:W-:Y:S01]  /*3400*/  LOP3.LUT R17, R0, 0xc, RZ, 0xc0, !PT ;  /* 0x0000000c00117812 */ /* 0x000fe200078ec0ff */
[----:B------:R-:W-:Y:S01]  /*3410*/  IMAD R20, R110, 0x8, R19 ;  /* 0x000000086e147824 */ /* 0x000fe200078e0213 */
[----:B------:R-:W-:Y:S01]  /*3420*/  LOP3.LUT R30, R11, 0x1f8, RZ, 0xc0, !PT ;  /* 0x000001f80b1e7812 */ /* 0x000fe200078ec0ff */
[----:B------:R-:W-:Y:S01]  /*3430*/  IMAD.IADD R7, R5, 0x1, R16 ;  /* 0x0000000105077824 */ /* 0x000fe200078e0210 */
[C---:B------:R-:W-:Y:S01]  /*3440*/  SHF.L.U32 R5, R4.reuse, 0x1, RZ ;  /* 0x0000000104057819 */ /* 0x040fe200000006ff */
[----:B------:R-:W-:Y:S01]  /*3450*/  IMAD.HI R4, R4, 0x2, RZ ;  /* 0x0000000204047827 */ /* 0x000fe200078e02ff */
[----:B------:R-:W-:Y:S01]  /*3460*/  LEA R21, R110, R20, 0x3 ;  /* 0x000000146e157211 */ /* 0x000fe200078e18ff */
[----:B------:R-:W-:Y:S01]  /*3470*/  BAR.SYNC.DEFER_BLOCKING 0x0 ;  /* 0x0000000000007b1d */ /* 0x000fe20000010000 */
[C---:B------:R-:W-:Y:S01]  /*3480*/  SHF.L.U32 R16, R15.reuse, 0x1, RZ ;  /* 0x000000010f107819 */ /* 0x040fe200000006ff */
[----:B------:R-:W-:Y:S01]  /*3490*/  IMAD.HI R15, R15, 0x2, RZ ;  /* 0x000000020f0f7827 */ /* 0x000fe200078e02ff */
[----:B------:R-:W-:Y:S01]  /*34a0*/  LOP3.LUT R14, R14, 0x1020, RZ, 0xc0, !PT ;  /* 0x000010200e0e7812 */ /* 0x000fe200078ec0ff */
[----:B------:R-:W-:Y:S01]  /*34b0*/  USHF.R.U32.HI UR7, URZ, 0x1, UR7 ;  /* 0x000000013f077899 */ /* 0x000fe20008011607 */
[----:B------:R-:W-:Y:S01]  /*34c0*/  IADD3 R33, P1, P2, R16, c[0x0][0x178], R5 ;  /* 0x00005e0010217a10 */ /* 0x000fe20007a3e005 */
[C---:B------:R-:W-:Y:S01]  /*34d0*/  IMAD R22, R110.reuse, 0x8, R21 ;  /* 0x000000086e167824 */ /* 0x040fe200078e0215 */
[C---:B------:R-:W-:Y:S01]  /*34e0*/  LEA R11, R17.reuse, R30, 0xa ;  /* 0x0000001e110b7211 */ /* 0x040fe200078e50ff */
[----:B------:R-:W-:Y:S01]  /*34f0*/  IMAD R111, R17, 0x2, R14 ;  /* 0x00000002116f7824 */ /* 0x000fe200078e020e */
[----:B------:R-:W-:Y:S01]  /*3500*/  IADD3.X R115, R15, c[0x0][0x17c], R4, P1, P2 ;  /* 0x00005f000f737a10 */ /* 0x000fe20000fe4404 */
[----:B------:R-:W-:Y:S01]  /*3510*/  IMAD R23, R110, 0x8, R22 ;  /* 0x000000086e177824 */ /* 0x000fe200078e0216 */
[-C--:B------:R-:W-:Y:S01]  /*3520*/  LEA R16, P1, R13, R33.reuse, 0x1 ;  /* 0x000000210d107211 */ /* 0x080fe200078208ff */
[----:B------:R-:W-:Y:S01]  /*3530*/  FMUL R10, R79, 8388608 ;  /* 0x4b0000004f0a7820 */ /* 0x000fe20000400000 */
[----:B------:R-:W-:Y:S01]  /*3540*/  LEA R14, P2, R18, R33, 0x1 ;  /* 0x00000021120e7211 */ /* 0x000fe200078408ff */
[----:B------:R-:W-:Y:S01]  /*3550*/  IMAD.MOV.U32 R121, RZ, RZ, R83 ;  /* 0x000000ffff797224 */ /* 0x000fe200078e0053 */
[C---:B------:R-:W-:Y:S01]  /*3560*/  LEA R24, R110.reuse, R23, 0x3 ;  /* 0x000000176e187211 */ /* 0x040fe200078e18ff */
[----:B------:R-:W-:Y:S01]  /*3570*/  IMAD.MOV.U32 R117, RZ, RZ, R77 ;  /* 0x000000ffff757224 */ /* 0x000fe200078e004d */
[-C--:B------:R-:W-:Y:S01]  /*3580*/  LEA.HI.X.SX32 R17, R13, R115.reuse, 0x1, P1 ;  /* 0x000000730d117211 */ /* 0x080fe200008f0eff */
[----:B------:R-:W-:Y:S01]  /*3590*/  IMAD.MOV.U32 R133, RZ, RZ, R85 ;  /* 0x000000ffff857224 */ /* 0x000fe200078e0055 */
[----:B------:R-:W-:Y:S01]  /*35a0*/  LEA R25, R110, R24, 0x3 ;  /* 0x000000186e197211 */ /* 0x000fe200078e18ff */
[----:B------:R-:W-:Y:S01]  /*35b0*/  IMAD.MOV.U32 R85, RZ, RZ, R88 ;  /* 0x000000ffff557224 */ /* 0x000fe200078e0058 */
[----:B------:R-:W-:Y:S01]  /*35c0*/  LEA.HI.X.SX32 R15, R18, R115, 0x1, P2 ;  /* 0x00000073120f7211 */ /* 0x000fe200010f0eff */
[----:B------:R-:W-:Y:S01]  /*35d0*/  IMAD.MOV.U32 R125, RZ, RZ, R81 ;  /* 0x000000ffff7d7224 */ /* 0x000fe200078e0051 */
[-C--:B------:R-:W-:Y:S01]  /*35e0*/  LEA R4, P3, R19, R33.reuse, 0x1 ;  /* 0x0000002113047211 */ /* 0x080fe200078608ff */
[----:B------:R-:W-:Y:S01]  /*35f0*/  IMAD R26, R110, 0x8, R25 ;  /* 0x000000086e1a7824 */ /* 0x000fe200078e0219 */
[----:B------:R-:W-:-:S02]  /*3600*/  LEA R108, P1, R20, R33, 0x1 ;  /* 0x00000021146c7211 */ /* 0x000fc400078208ff */
[-C--:B------:R-:W-:Y:S01]  /*3610*/  LEA.HI.X.SX32 R5, R19, R115.reuse, 0x1, P3 ;  /* 0x0000007313057211 */ /* 0x080fe200018f0eff */
[----:B------:R-:W-:Y:S01]  /*3620*/  IMAD R27, R110, 0x8, R26 ;  /* 0x000000086e1b7824 */ /* 0x000fe200078e021a */
[----:B------:R-:W-:Y:S02]  /*3630*/  LEA.HI.X.SX32 R109, R20, R115, 0x1, P1 ;  /* 0x00000073146d7211 */ /* 0x000fe400008f0eff */
[CC--:B------:R-:W-:Y:S01]  /*3640*/  LEA R106, P1, R21.reuse, R33.reuse, 0x1 ;  /* 0x00000021156a7211 */ /* 0x0c0fe200078208ff */
[----:B------:R-:W-:Y:S01]  /*3650*/  IMAD R28, R110, 0x8, R27 ;  /* 0x000000086e1c7824 */ /* 0x000fe200078e021b */
[----:B------:R-:W-:Y:S02]  /*3660*/  LEA R104, P2, R22, R33, 0x1 ;  /* 0x0000002116687211 */ /* 0x000fe400078408ff */
[----:B------:R-:W-:Y:S02]  /*3670*/  LEA.HI.X.SX32 R107, R21, R115, 0x1, P1 ;  /* 0x00000073156b7211 */ /* 0x000fe400008f0eff */
[----:B------:R-:W-:-:S02]  /*3680*/  LEA R29, R110, R28, 0x3 ;  /* 0x0000001c6e1d7211 */ /* 0x000fc400078e18ff */
[----:B------:R-:W-:Y:S02]  /*3690*/  LEA.HI.X.SX32 R105, R22, R115, 0x1, P2 ;  /* 0x0000007316697211 */ /* 0x000fe400010f0eff */
[CC--:B------:R-:W-:Y:S01]  /*36a0*/  LEA R102, P3, R23.reuse, R33.reuse, 0x1 ;  /* 0x0000002117667211 */ /* 0x0c0fe200078608ff */
[----:B------:R-:W-:Y:S01]  /*36b0*/  IMAD R30, R110, 0x8, R29 ;  /* 0x000000086e1e7824 */ /* 0x000fe200078e021d */
[----:B------:R-:W-:Y:S02]  /*36c0*/  LEA R100, P1, R24, R33, 0x1 ;  /* 0x0000002118647211 */ /* 0x000fe400078208ff */
[----:B------:R-:W-:Y:S02]  /*36d0*/  LEA.HI.X.SX32 R103, R23, R115, 0x1, P3 ;  /* 0x0000007317677211 */ /* 0x000fe400018f0eff */
[----:B------:R-:W-:Y:S02]  /*36e0*/  LEA R13, R110, R30, 0x3 ;  /* 0x0000001e6e0d7211 */ /* 0x000fe400078e18ff */
[----:B------:R-:W-:-:S02]  /*36f0*/  LEA R98, P2, R25, R33, 0x1 ;  /* 0x0000002119627211 */ /* 0x000fc400078408ff */
[-C--:B------:R-:W-:Y:S01]  /*3700*/  LEA.HI.X.SX32 R101, R24, R115.reuse, 0x1, P1 ;  /* 0x0000007318657211 */ /* 0x080fe200008f0eff */
[----:B------:R-:W-:Y:S01]  /*3710*/  IMAD R18, R110, 0x8, R13 ;  /* 0x000000086e127824 */ /* 0x000fe200078e020d */
[----:B------:R-:W-:Y:S02]  /*3720*/  LEA.HI.X.SX32 R99, R25, R115, 0x1, P2 ;  /* 0x0000007319637211 */ /* 0x000fe400010f0eff */
[-C--:B------:R-:W-:Y:S02]  /*3730*/  LEA R96, P3, R26, R33.reuse, 0x1 ;  /* 0x000000211a607211 */ /* 0x080fe400078608ff */
[----:B------:R-:W-:Y:S02]  /*3740*/  LEA R19, R110, R18, 0x3 ;  /* 0x000000126e137211 */ /* 0x000fe400078e18ff */
[----:B------:R-:W-:Y:S02]  /*3750*/  LEA R92, P2, R28, R33, 0x1 ;  /* 0x000000211c5c7211 */ /* 0x000fe400078408ff */
[-C--:B------:R-:W-:Y:S01]  /*3760*/  LEA.HI.X.SX32 R97, R26, R115.reuse, 0x1, P3 ;  /* 0x000000731a617211 */ /* 0x080fe200018f0eff */
[----:B------:R-:W-:Y:S01]  /*3770*/  IMAD R20, R110, 0x8, R19 ;  /* 0x000000086e147824 */ /* 0x000fe200078e0213 */
[----:B------:R-:W-:-:S02]  /*3780*/  LEA.HI.X.SX32 R93, R28, R115, 0x1, P2 ;  /* 0x000000731c5d7211 */ /* 0x000fc400010f0eff */
[-C--:B------:R-:W-:Y:S02]  /*3790*/  LEA R94, P1, R27, R33.reuse, 0x1 ;  /* 0x000000211b5e7211 */ /* 0x080fe400078208ff */
[C---:B------:R-:W-:Y:S02]  /*37a0*/  LEA R21, R110.reuse, R20, 0x3 ;  /* 0x000000146e157211 */ /* 0x040fe400078e18ff */
[-C--:B------:R-:W-:Y:S02]  /*37b0*/  LEA R58, P3, R29, R33.reuse, 0x1 ;  /* 0x000000211d3a7211 */ /* 0x080fe400078608ff */
[----:B------:R-:W-:Y:S01]  /*37c0*/  LEA R56, P2, R13, R33, 0x1 ;  /* 0x000000210d387211 */ /* 0x000fe200078408ff */
[----:B------:R-:W-:Y:S01]  /*37d0*/  IMAD R22, R110, 0x8, R21 ;  /* 0x000000086e167824 */ /* 0x000fe200078e0215 */
[-C--:B------:R-:W-:Y:S02]  /*37e0*/  LEA.HI.X.SX32 R95, R27, R115.reuse, 0x1, P1 ;  /* 0x000000731b5f7211 */ /* 0x080fe400008f0eff */
[----:B------:R-:W-:-:S02]  /*37f0*/  LEA.HI.X.SX32 R59, R29, R115, 0x1, P3 ;  /* 0x000000731d3b7211 */ /* 0x000fc400018f0eff */
[----:B------:R-:W-:Y:S02]  /*3800*/  LEA R23, R110, R22, 0x3 ;  /* 0x000000166e177211 */ /* 0x000fe400078e18ff */
[----:B------:R-:W-:Y:S02]  /*3810*/  LEA.HI.X.SX32 R57, R13, R115, 0x1, P2 ;  /* 0x000000730d397211 */ /* 0x000fe400010f0eff */
[-C--:B------:R-:W-:Y:S01]  /*3820*/  LEA R52, P1, R30, R33.reuse, 0x1 ;  /* 0x000000211e347211 */ /* 0x080fe200078208ff */
        /* <DEDUP_REMOVED lines=14> */
[----:B------:R-:W-:Y:S02]  /*3910*/  LEA R30, P2, R23, R33, 0x1 ;  /* 0x00000021171e7211 */ /* 0x000fe400078408ff */
[C---:B------:R-:W-:Y:S02]  /*3920*/  LEA R26, R110.reuse, R19, 0x3 ;  /* 0x000000136e1a7211 */ /* 0x040fe400078e18ff */
[----:B------:R-:W-:Y:S02]  /*3930*/  LEA R40, P3, R21, R33, 0x1 ;  /* 0x0000002115287211 */ /* 0x000fe400078608ff */
[----:B------:R-:W-:Y:S01]  /*3940*/  LEA.HI.X.SX32 R31, R23, R115, 0x1, P2 ;  /* 0x00000073171f7211 */ /* 0x000fe200010f0eff */
[----:B------:R-:W-:Y:S01]  /*3950*/  IMAD R22, R110, 0x8, R26 ;  /* 0x000000086e167824 */ /* 0x000fe200078e021a */
[----:B------:R-:W-:-:S02]  /*3960*/  LEA R20, P2, R13, R33, 0x1 ;  /* 0x000000210d147211 */ /* 0x000fc400078408ff */
[----:B------:R-:W-:Y:S02]  /*3970*/  LEA.HI.X.SX32 R41, R21, R115, 0x1, P3 ;  /* 0x0000007315297211 */ /* 0x000fe400018f0eff */
[----:B------:R-:W-:Y:S02]  /*3980*/  LEA R23, R110, R22, 0x3 ;  /* 0x000000166e177211 */ /* 0x000fe400078e18ff */
[----:B------:R-:W-:Y:S02]  /*3990*/  LEA R28, P3, R24, R33, 0x1 ;  /* 0x00000021181c7211 */ /* 0x000fe400078608ff */
[----:B------:R-:W-:Y:S01]  /*39a0*/  LEA.HI.X.SX32 R21, R13, R115, 0x1, P2 ;  /* 0x000000730d157211 */ /* 0x000fe200010f0eff */
[----:B------:R-:W-:Y:S01]  /*39b0*/  IMAD R13, R110, 0x8, R23 ;  /* 0x000000086e0d7824 */ /* 0x000fe200078e0217 */
[----:B------:R-:W-:Y:S02]  /*39c0*/  LEA R42, P2, R26, R33, 0x1 ;  /* 0x000000211a2a7211 */ /* 0x000fe400078408ff */
[----:B------:R-:W-:-:S02]  /*39d0*/  LEA.HI.X.SX32 R29, R24, R115, 0x1, P3 ;  /* 0x00000073181d7211 */ /* 0x000fc400018f0eff */
[-C--:B------:R-:W-:Y:S02]  /*39e0*/  LEA R24, P1, R25, R33.reuse, 0x1 ;  /* 0x0000002119187211 */ /* 0x080fe400078208ff */
[----:B------:R-:W-:Y:S02]  /*39f0*/  LEA R50, P3, R18, R33, 0x1 ;  /* 0x0000002112327211 */ /* 0x000fe400078608ff */
[----:B------:R-:W-:Y:S02]  /*3a00*/  LEA R36, R110, R13, 0x3 ;  /* 0x0000000d6e247211 */ /* 0x000fe400078e18ff */
[----:B------:R-:W-:Y:S02]  /*3a10*/  LEA.HI.X.SX32 R43, R26, R115, 0x1, P2 ;  /* 0x000000731a2b7211 */ /* 0x000fe400010f0eff */
[----:B------:R-:W-:Y:S01]  /*3a20*/  MOV R126, R9 ;  /* 0x00000009007e7202 */ /* 0x000fe20000000f00 */
[----:B------:R-:W-:Y:S01]  /*3a30*/  IMAD R110, R110, 0x8, R36 ;  /* 0x000000086e6e7824 */ /* 0x000fe200078e0224 */
[----:B------:R-:W-:-:S02]  /*3a40*/  LEA R26, P2, R13, R33, 0x1 ;  /* 0x000000210d1a7211 */ /* 0x000fc400078408ff */
[-C--:B------:R-:W-:Y:S01]  /*3a50*/  LEA.HI.X.SX32 R25, R25, R115.reuse, 0x1, P1 ;  /* 0x0000007319197211 */ /* 0x080fe200008f0eff */
[----:B------:R-:W-:Y:S01]  /*3a60*/  FMUL R9, R126, 8388608 ;  /* 0x4b0000007e097820 */ /* 0x000fe20000400000 */
[----:B------:R-:W-:Y:S02]  /*3a70*/  LEA.HI.X.SX32 R51, R18, R115, 0x1, P3 ;  /* 0x0000007312337211 */ /* 0x000fe400018f0eff */
[-C--:B------:R-:W-:Y:S02]  /*3a80*/  LEA R46, P1, R19, R33.reuse, 0x1 ;  /* 0x00000021132e7211 */ /* 0x080fe400078208ff */
[----:B------:R-:W-:Y:S02]  /*3a90*/  LEA R38, P3, R22, R33, 0x1 ;  /* 0x0000002116267211 */ /* 0x000fe400078608ff */
[----:B------:R-:W-:Y:S02]  /*3aa0*/  LEA.HI.X.SX32 R27, R13, R115, 0x1, P2 ;  /* 0x000000730d1b7211 */ /* 0x000fe400010f0eff */
[----:B------:R-:W-:-:S02]  /*3ab0*/  FSETP.GEU.AND P2, PT, R126, 1.175494350822287508e-38, PT ;  /* 0x008000007e00780b */ /* 0x000fc40003f4e000 */
[-C--:B------:R-:W-:Y:S02]  /*3ac0*/  LEA.HI.X.SX32 R47, R19, R115.reuse, 0x1, P1 ;  /* 0x00000073132f7211 */ /* 0x080fe400008f0eff */
[----:B------:R-:W-:Y:S02]  /*3ad0*/  LEA.HI.X.SX32 R39, R22, R115, 0x1, P3 ;  /* 0x0000007316277211 */ /* 0x000fe400018f0eff */
[-C--:B------:R-:W-:Y:S02]  /*3ae0*/  LEA R32, P1, R23, R33.reuse, 0x1 ;  /* 0x0000002117207211 */ /* 0x080fe400078208ff */
[----:B------:R-:W-:Y:S01]  /*3af0*/  MOV R123, R82 ;  /* 0x00000052007b7202 */ /* 0x000fe20000000f00 */
[----:B------:R-:W-:Y:S01]  /*3b00*/  IMAD.MOV.U32 R82, RZ, RZ, R8 ;  /* 0x000000ffff527224 */ /* 0x000fe200078e0008 */
[-C--:B------:R-:W-:Y:S02]  /*3b10*/  LEA R18, P3, R36, R33.reuse, 0x1 ;  /* 0x0000002124127211 */ /* 0x080fe400078608ff */
[----:B------:R-:W-:Y:S01]  /*3b20*/  LEA R22, P4, R110, R33, 0x1 ;  /* 0x000000216e167211 */ /* 0x000fe200078808ff */
[----:B------:R-:W-:Y:S01]  /*3b30*/  FMUL R13, R82, 8388608 ;  /* 0x4b000000520d7820 */ /* 0x000fe20000400000 */
[----:B------:R-:W-:-:S02]  /*3b40*/  FSEL R8, R9, R126, !P2 ;  /* 0x0000007e09087208 */ /* 0x000fc40005000000 */
[-C--:B------:R-:W-:Y:S02]  /*3b50*/  LEA.HI.X.SX32 R33, R23, R115.reuse, 0x1, P1 ;  /* 0x0000007317217211 */ /* 0x080fe400008f0eff */
[-C--:B------:R-:W-:Y:S02]  /*3b60*/  LEA.HI.X.SX32 R19, R36, R115.reuse, 0x1, P3 ;  /* 0x0000007324137211 */ /* 0x080fe400018f0eff */
[----:B------:R-:W-:Y:S02]  /*3b70*/  LEA.HI.X.SX32 R23, R110, R115, 0x1, P4 ;  /* 0x000000736e177211 */ /* 0x000fe400020f0eff */
[----:B------:R-:W-:Y:S01]  /*3b80*/  MOV R115, R78 ;  /* 0x0000004e00737202 */ /* 0x000fe20000000f00 */
[----:B------:R-:W-:Y:S01]  /*3b90*/  IMAD.MOV.U32 R78, RZ, RZ, R6 ;  /* 0x000000ffff4e7224 */ /* 0x000fe200078e0006 */
[----:B------:R-:W-:Y:S02]  /*3ba0*/  IADD3 R9, R8, -0x3f3504f3, RZ ;  /* 0xc0cafb0d08097810 */ /* 0x000fe40007ffe0ff */
[----:B------:R-:W-:-:S02]  /*3bb0*/  FSETP.GEU.AND P3, PT, R82, 1.175494350822287508e-38, PT ;  /* 0x008000005200780b */ /* 0x000fc40003f6e000 */
[----:B------:R-:W-:Y:S01]  /*3bc0*/  LOP3.LUT R73, R9, 0xff800000, RZ, 0xc0, !PT ;  /* 0xff80000009497812 */ /* 0x000fe200078ec0ff */
[C---:B------:R-:W-:Y:S01]  /*3bd0*/  FMUL R9, R78.reuse, 8388608 ;  /* 0x4b0000004e097820 */ /* 0x040fe20000400000 */
[----:B------:R-:W-:Y:S02]  /*3be0*/  FSEL R6, R13, R82, !P3 ;  /* 0x000000520d067208 */ /* 0x000fe40005800000 */
[----:B------:R-:W-:Y:S01]  /*3bf0*/  FSETP.GEU.AND P4, PT, R78, 1.175494350822287508e-38, PT ;  /* 0x008000004e00780b */ /* 0x000fe20003f8e000 */
[----:B------:R-:W0:Y:S01]  /*3c00*/  I2F R13, R73 ;  /* 0x00000049000d7306 */ /* 0x000e220000201400 */
[----:B------:R-:W-:Y:S02]  /*3c10*/  IADD3 R36, R6, -0x3f3504f3, RZ ;  /* 0xc0cafb0d06247810 */ /* 0x000fe40007ffe0ff */
[----:B------:R-:W-:Y:S02]  /*3c20*/  FSEL R9, R9, R78, !P4 ;  /* 0x0000004e09097208 */ /* 0x000fe40006000000 */
[----:B------:R-:W-:-:S02]  /*3c30*/  MOV R116, R75 ;  /* 0x0000004b00747202 */ /* 0x000fc40000000f00 */
[----:B------:R-:W-:Y:S02]  /*3c40*/  FSETP.GEU.AND P5, PT, R79, 1.175494350822287508e-38, PT ;  /* 0x008000004f00780b */ /* 0x000fe40003fae000 */
[----:B------:R-:W-:Y:S02]  /*3c50*/  LOP3.LUT R75, R36, 0xff800000, RZ, 0xc0, !PT ;  /* 0xff800000244b7812 */ /* 0x000fe400078ec0ff */
[----:B------:R-:W-:Y:S02]  /*3c60*/  IADD3 R36, R9, -0x3f3504f3, RZ ;  /* 0xc0cafb0d09247810 */ /* 0x000fe40007ffe0ff */
[----:B------:R-:W-:Y:S01]  /*3c70*/  FSEL R10, R10, R79, !P5 ;  /* 0x0000004f0a0a7208 */ /* 0x000fe20006800000 */
[----:B------:R1:W2:Y:S01]  /*3c80*/  I2F R77, R75 ;  /* 0x0000004b004d7306 */ /* 0x0002a20000201400 */
[----:B------:R-:W-:Y:S02]  /*3c90*/  MOV R124, R72 ;  /* 0x00000048007c7202 */ /* 0x000fe40000000f00 */
[----:B------:R-:W-:-:S02]  /*3ca0*/  LOP3.LUT R72, R36, 0xff800000, RZ, 0xc0, !PT ;  /* 0xff80000024487812 */ /* 0x000fc400078ec0ff */
[----:B------:R-:W-:Y:S02]  /*3cb0*/  LOP3.LUT R36, R12, 0x60, RZ, 0xc0, !PT ;  /* 0x000000600c247812 */ /* 0x000fe400078ec0ff */
[----:B------:R-:W-:Y:S02]  /*3cc0*/  IADD3 R12, R10, -0x3f3504f3, RZ ;  /* 0xc0cafb0d0a0c7810 */ /* 0x000fe40007ffe0ff */
[----:B------:R-:W-:Y:S01]  /*3cd0*/  MOV R119, R76 ;  /* 0x0000004c00777202 */ /* 0x000fe20000000f00 */
[----:B------:R-:W-:Y:S01]  /*3ce0*/  IMAD.MOV.U32 R76, RZ, RZ, R63 ;  /* 0x000000ffff4c7224 */ /* 0x000fe200078e003f */
[----:B------:R-:W-:Y:S01]  /*3cf0*/  FSETP.GT.AND P1, PT, |R79|, 8.50705917302346158658e+37, PT ;  /* 0x7e8000004f00780b */ /* 0x000fe20003f24200 */
[----:B-1----:R-:W-:Y:S01]  /*3d00*/  IMAD.IADD R75, R6, 0x1, -R75 ;  /* 0x00000001064b7824 */ /* 0x002fe200078e0a4b */
[----:B------:R-:W-:Y:S01]  /*3d10*/  MOV R83, R90 ;  /* 0x0000005a00537202 */ /* 0x000fe20000000f00 */
[----:B------:R-:W-:Y:S01]  /*3d20*/  IMAD.MOV.U32 R90, RZ, RZ, R61 ;  /* 0x000000ffff5a7224 */ /* 0x000fe200078e003d */
[----:B------:R-:W-:Y:S01]  /*3d30*/  LOP3.LUT R63, R12, 0xff800000, RZ, 0xc0, !PT ;  /* 0xff8000000c3f7812 */ /* 0x000fe200078ec0ff */
[----:B------:R-:W1:Y:S01]  /*3d40*/  I2F R61, R72 ;  /* 0x00000048003d7306 */ /* 0x000e620000201400 */
[----:B------:R-:W-:Y:S01]  /*3d50*/  FSEL R12, RZ, -23, P2 ;  /* 0xc1b80000ff0c7808 */ /* 0x000fe20001000000 */
[----:B------:R-:W-:Y:S01]  /*3d60*/  FADD R75, R75, -1 ;  /* 0xbf8000004b4b7421 */ /* 0x000fe20000000000 */
[----:B------:R-:W-:Y:S01]  /*3d70*/  MOV R135, R84 ;  /* 0x0000005400877202 */ /* 0x000fe20000000f00 */
[----:B------:R-:W-:Y:S01]  /*3d80*/  IMAD.MOV.U32 R84, RZ, RZ, R65 ;  /* 0x000000ffff547224 */ /* 0x000fe200078e0041 */
[----:B------:R-:W-:Y:S01]  /*3d90*/  FSETP.GEU.AND P2, PT, |R79|, 1.175494350822287508e-38, PT ;  /* 0x008000004f00780b */ /* 0x000fe20003f4e200 */
[----:B0-----:R-:W-:Y:S01]  /*3da0*/  FFMA.FTZ R12, R13, 1.1920928955078125e-07, R12 ;  /* 0x340000000d0c7823 */ /* 0x001fe2000001000c */
[----:B------:R-:W-:Y:S01]  /*3db0*/  MOV R65, UR11 ;  /* 0x0000000b00417c02 */ /* 0x000fe20008000f00 */
[----:B------:R-:W-:Y:S01]  /*3dc0*/  @P1 FMUL R79, R79, 0.25 ;  /* 0x3e8000004f4f1820 */ /* 0x000fe20000400000 */
[----:B------:R-:W-:Y:S01]  /*3dd0*/  MOV R110, R60 ;  /* 0x0000003c006e7202 */ /* 0x000fe20000000f00 */
[----:B------:R-:W-:Y:S01]  /*3de0*/  @P1 FMUL R71, R71, 0.25 ;  /* 0x3e80000047471820 */ /* 0x000fe20000400000 */
[----:B------:R-:W-:Y:S01]  /*3df0*/  LEA R60, R65, R36, 0x4 ;  /* 0x00000024413c7211 */ /* 0x000fe200078e20ff */
[----:B------:R-:W-:Y:S01]  /*3e00*/  @P1 FMUL R70, R70, 0.25 ;  /* 0x3e80000046461820 */ /* 0x000fe20000400000 */
[----:B------:R-:W-:Y:S01]  /*3e10*/  MOV R118, R74 ;  /* 0x0000004a00767202 */ /* 0x000fe20000000f00 */
[----:B------:R-:W-:Y:S01]  /*3e20*/  IMAD.MOV.U32 R74, RZ, RZ, R66 ;  /* 0x000000ffff4a7224 */ /* 0x000fe200078e0042 */
[----:B------:R-:W-:Y:S01]  /*3e30*/  MOV R88, R62 ;  /* 0x0000003e00587202 */ /* 0x000fe20000000f00 */
[----:B------:R-:W-:Y:S01]  /*3e40*/  @P1 FMUL R67, R67, 0.25 ;  /* 0x3e80000043431820 */ /* 0x000fe20000400000 */
[----:B------:R-:W-:Y:S01]  /*3e50*/  FSEL R36, RZ, -23, P3 ;  /* 0xc1b80000ff247808 */ /* 0x000fe20001800000 */
[----:B------:R-:W-:Y:S01]  /*3e60*/  @!P2 FMUL R79, R79, 16777216 ;  /* 0x4b8000004f4fa820 */ /* 0x000fe20000400000 */
[----:B------:R-:W-:Y:S01]  /*3e70*/  LOP3.LUT R120, R111, R60, RZ, 0x3c, !PT ;  /* 0x0000003c6f787212 */ /* 0x000fe200078e3cff */
[----:B------:R-:W-:Y:S01]  /*3e80*/  @P1 FMUL R74, R74, 0.25 ;  /* 0x3e8000004a4a1820 */ /* 0x000fe20000400000 */
[----:B------:R-:W-:Y:S01]  /*3e90*/  FSEL R60, RZ, -23, P4 ;  /* 0xc1b80000ff3c7808 */ /* 0x000fe20002000000 */
[----:B--2---:R-:W-:Y:S01]  /*3ea0*/  FFMA.FTZ R13, R77, 1.1920928955078125e-07, R36 ;  /* 0x340000004d0d7823 */ /* 0x004fe20000010024 */
[----:B------:R-:W-:Y:S01]  /*3eb0*/  FSETP.GT.AND P3, PT, |R78|, 8.50705917302346158658e+37, PT ;  /* 0x7e8000004e00780b */ /* 0x000fe20003f64200 */
[----:B------:R-:W-:Y:S01]  /*3ec0*/  @P1 FMUL R76, R76, 0.25 ;  /* 0x3e8000004c4c1820 */ /* 0x000fe20000400000 */
[----:B------:R-:W-:Y:S01]  /*3ed0*/  I2F R65, R63 ;  /* 0x0000003f00417306 */ /* 0x000fe20000201400 */
[----:B------:R-:W-:Y:S01]  /*3ee0*/  @P1 FMUL R88, R88, 0.25 ;  /* 0x3e80000058581820 */ /* 0x000fe20000400000 */
[----:B------:R-:W-:Y:S01]  /*3ef0*/  FSEL R62, RZ, -23, P5 ;  /* 0xc1b80000ff3e7808 */ /* 0x000fe20002800000 */
[----:B------:R-:W-:Y:S01]  /*3f00*/  @P1 FMUL R116, R116, 0.25 ;  /* 0x3e80000074741820 */ /* 0x000fe20000400000 */
[----:B------:R-:W-:Y:S01]  /*3f10*/  FSETP.GEU.AND P4, PT, |R78|, 1.175494350822287508e-38, PT ;  /* 0x008000004e00780b */ /* 0x000fe20003f8e200 */
[----:B------:R-:W-:Y:S01]  /*3f20*/  @P1 FMUL R118, R118, 0.25 ;  /* 0x3e80000076761820 */ /* 0x000fe20000400000 */
[C---:B------:R-:W-:Y:S01]  /*3f30*/  FSETP.GT.AND P1, PT, |R82|.reuse, 8.50705917302346158658e+37, PT ;  /* 0x7e8000005200780b */ /* 0x040fe20003f24200 */
[----:B-1----:R-:W-:Y:S01]  /*3f40*/  FFMA.FTZ R36, R61, 1.1920928955078125e-07, R60 ;  /* 0x340000003d247823 */ /* 0x002fe2000001003c */
[----:B------:R-:W-:Y:S01]  /*3f50*/  FSETP.GEU.AND P5, PT, |R82|, 1.175494350822287508e-38, PT ;  /* 0x008000005200780b */ /* 0x000fe20003fae200 */
[----:B------:R-:W0:Y:S01]  /*3f60*/  MUFU.RCP R61, R79 ;  /* 0x0000004f003d7308 */ /* 0x000e220000001000 */
[----:B------:R-:W-:Y:S01]  /*3f70*/  @!P2 FMUL R74, R74, 16777216 ;  /* 0x4b8000004a4aa820 */ /* 0x000fe20000400000 */
[----:B------:R-:W-:Y:S01]  /*3f80*/  MOV R131, R86 ;  /* 0x0000005600837202 */ /* 0x000fe20000000f00 */
[----:B------:R-:W-:Y:S01]  /*3f90*/  @P3 FMUL R78, R78, 0.25 ;  /* 0x3e8000004e4e3820 */ /* 0x000fe20000400000 */
[----:B------:R-:W-:Y:S01]  /*3fa0*/  MOV R127, R80 ;  /* 0x00000050007f7202 */ /* 0x000fe20000000f00 */
[----:B------:R-:W-:Y:S01]  /*3fb0*/  @!P2 FMUL R76, R76, 16777216 ;  /* 0x4b8000004c4ca820 */ /* 0x000fe20000400000 */
[----:B------:R-:W-:Y:S01]  /*3fc0*/  MOV R86, R64 ;  /* 0x0000004000567202 */ /* 0x000fe20000000f00 */
[----:B------:R-:W-:Y:S01]  /*3fd0*/  @!P2 FMUL R71, R71, 16777216 ;  /* 0x4b8000004747a820 */ /* 0x000fe20000400000 */
[----:B------:R-:W-:Y:S01]  /*3fe0*/  MOV R66, R69 ;  /* 0x0000004500427202 */ /* 0x000fe20000000f00 */
[----:B------:R-:W-:Y:S01]  /*3ff0*/  @!P2 FMUL R70, R70, 16777216 ;  /* 0x4b8000004646a820 */ /* 0x000fe20000400000 */
[----:B------:R-:W-:Y:S01]  /*4000*/  IADD3 R73, R8, -R73, RZ ;  /* 0x8000004908497210 */ /* 0x000fe20007ffe0ff */
[----:B------:R-:W-:Y:S01]  /*4010*/  @P1 FMUL R82, R82, 0.25 ;  /* 0x3e80000052521820 */ /* 0x000fe20000400000 */
[----:B------:R-:W-:Y:S01]  /*4020*/  IADD3 R72, R9, -R72, RZ ;  /* 0x8000004809487210 */ /* 0x000fe20007ffe0ff */
[----:B------:R-:W-:Y:S01]  /*4030*/  @!P2 FMUL R67, R67, 16777216 ;  /* 0x4b8000004343a820 */ /* 0x000fe20000400000 */
[----:B------:R-:W-:Y:S01]  /*4040*/  LOP3.LUT R11, R11, UR7, RZ, 0x3c, !PT ;  /* 0x000000070b0b7c12 */ /* 0x000fe2000f8e3cff */
[----:B------:R-:W-:Y:S01]  /*4050*/  @!P2 FMUL R88, R88, 16777216 ;  /* 0x4b8000005858a820 */ /* 0x000fe20000400000 */
[----:B------:R-:W-:Y:S01]  /*4060*/  SHF.L.U32 R0, R0, 0x2, RZ ;  /* 0x0000000200007819 */ /* 0x000fe200000006ff */
[----:B------:R-:W-:-:S02]  /*4070*/  @!P2 FMUL R116, R116, 16777216 ;  /* 0x4b8000007474a820 */ /* 0x000fc40000400000 */
[----:B------:R-:W-:Y:S01]  /*4080*/  @!P2 FMUL R118, R118, 16777216 ;  /* 0x4b8000007676a820 */ /* 0x000fe20000400000 */
[----:B------:R-:W-:Y:S01]  /*4090*/  FSETP.GT.AND P2, PT, |R126|, 8.50705917302346158658e+37, PT ;  /* 0x7e8000007e00780b */ /* 0x000fe20003f44200 */
[----:B------:R-:W-:Y:S01]  /*40a0*/  IMAD.MOV.U32 R80, RZ, RZ, R68 ;  /* 0x000000ffff507224 */ /* 0x000fe200078e0044 */
[----:B------:R-:W-:Y:S01]  /*40b0*/  LOP3.LUT R0, R0, 0x70, RZ, 0xc0, !PT ;  /* 0x0000007000007812 */ /* 0x000fe200078ec0ff */
[----:B------:R-:W-:Y:S02]  /*40c0*/  @!P4 FMUL R78, R78, 16777216 ;  /* 0x4b8000004e4ec820 */ /* 0x000fe40000400000 */
[----:B0-----:R-:W-:Y:S02]  /*40d0*/  FMUL R68, R61, R74 ;  /* 0x0000004a3d447220 */ /* 0x001fe40000400000 */
[----:B------:R-:W-:Y:S02]  /*40e0*/  @!P5 FMUL R82, R82, 16777216 ;  /* 0x4b8000005252d820 */ /* 0x000fe40000400000 */
[----:B------:R-:W-:-:S02]  /*40f0*/  FFMA.FTZ R60, R65, 1.1920928955078125e-07, R62 ;  /* 0x34000000413c7823 */ /* 0x000fc4000001003e */
[C---:B------:R-:W-:Y:S01]  /*4100*/  FMUL R74, R61.reuse, R76 ;  /* 0x0000004c3d4a7220 */ /* 0x040fe20000400000 */
[----:B------:R-:W-:Y:S01]  /*4110*/  MUFU.RCP R62, R82 ;  /* 0x00000052003e7308 */ /* 0x000fe20000001000 */
[C---:B------:R-:W-:Y:S02]  /*4120*/  FMUL R64, R61.reuse, R71 ;  /* 0x000000473d407220 */ /* 0x040fe40000400000 */
[C---:B------:R-:W-:Y:S02]  /*4130*/  FMUL R65, R61.reuse, R70 ;  /* 0x000000463d417220 */ /* 0x040fe40000400000 */
[C---:B------:R-:W-:Y:S02]  /*4140*/  FMUL R69, R61.reuse, R67 ;  /* 0x000000433d457220 */ /* 0x040fe40000400000 */
[C---:B------:R-:W-:Y:S02]  /*4150*/  FMUL R76, R61.reuse, R88 ;  /* 0x000000583d4c7220 */ /* 0x040fe40000400000 */
[C---:B------:R-:W-:Y:S01]  /*4160*/  FMUL R79, R61.reuse, R116 ;  /* 0x000000743d4f7220 */ /* 0x040fe20000400000 */
[----:B------:R-:W-:Y:S01]  /*4170*/  F2FP.BF16.PACK_AB R69, R64, R69 ;  /* 0x000000454045723e */ /* 0x000fe200000010ff */
[----:B------:R-:W-:-:S02]  /*4180*/  FMUL R81, R61, R118 ;  /* 0x000000763d517220 */ /* 0x000fc40000400000 */
[----:B------:R-:W0:Y:S01]  /*4190*/  MUFU.RCP R61, R78 ;  /* 0x0000004e003d7308 */ /* 0x000e220000001000 */
[----:B------:R-:W-:Y:S02]  /*41a0*/  @P3 FMUL R66, R66, 0.25 ;  /* 0x3e80000042423820 */ /* 0x000fe40000400000 */
[----:B------:R-:W-:Y:S01]  /*41b0*/  @P3 FMUL R80, R80, 0.25 ;  /* 0x3e80000050503820 */ /* 0x000fe20000400000 */
[----:B------:R-:W-:Y:S01]  /*41c0*/  F2FP.BF16.PACK_AB R76, R76, R81 ;  /* 0x000000514c4c723e */ /* 0x000fe200000010ff */
[----:B------:R-:W-:Y:S02]  /*41d0*/  @P3 FMUL R84, R84, 0.25 ;  /* 0x3e80000054543820 */ /* 0x000fe40000400000 */
[----:B------:R-:W-:Y:S02]  /*41e0*/  @P3 FMUL R86, R86, 0.25 ;  /* 0x3e80000056563820 */ /* 0x000fe40000400000 */
[----:B------:R-:W-:Y:S02]  /*41f0*/  @P3 FMUL R90, R90, 0.25 ;  /* 0x3e8000005a5a3820 */ /* 0x000fe40000400000 */
[----:B------:R-:W-:-:S02]  /*4200*/  @P3 FMUL R110, R110, 0.25 ;  /* 0x3e8000006e6e3820 */ /* 0x000fc40000400000 */
[----:B------:R-:W-:Y:S02]  /*4210*/  @P3 FMUL R122, R122, 0.25 ;  /* 0x3e8000007a7a3820 */ /* 0x000fe40000400000 */
[----:B------:R-:W-:Y:S01]  /*4220*/  @P3 FMUL R124, R124, 0.25 ;  /* 0x3e8000007c7c3820 */ /* 0x000fe20000400000 */
[----:B------:R-:W-:Y:S01]  /*4230*/  FSETP.GEU.AND P3, PT, |R126|, 1.175494350822287508e-38, PT ;  /* 0x008000007e00780b */ /* 0x000fe20003f6e200 */
[----:B------:R-:W-:Y:S02]  /*4240*/  @P1 FMUL R91, R91, 0.25 ;  /* 0x3e8000005b5b1820 */ /* 0x000fe40000400000 */
[----:B------:R-:W-:Y:S02]  /*4250*/  @P1 FMUL R115, R115, 0.25 ;  /* 0x3e80000073731820 */ /* 0x000fe40000400000 */
[----:B------:R-:W-:Y:S02]  /*4260*/  @P1 FMUL R83, R83, 0.25 ;  /* 0x3e80000053531820 */ /* 0x000fe40000400000 */
[----:B------:R-:W-:-:S02]  /*4270*/  @P1 FMUL R87, R87, 0.25 ;  /* 0x3e80000057571820 */ /* 0x000fc40000400000 */
[----:B------:R-:W-:Y:S02]  /*4280*/  @P1 FMUL R121, R121, 0.25 ;  /* 0x3e80000079791820 */ /* 0x000fe40000400000 */
[----:B------:R-:W-:Y:S02]  /*4290*/  @P1 FMUL R123, R123, 0.25 ;  /* 0x3e8000007b7b1820 */ /* 0x000fe40000400000 */
[----:B------:R-:W-:Y:S02]  /*42a0*/  @P1 FMUL R129, R129, 0.25 ;  /* 0x3e80000081811820 */ /* 0x000fe40000400000 */
[----:B------:R-:W-:Y:S01]  /*42b0*/  @P1 FMUL R131, R131, 0.25 ;  /* 0x3e80000083831820 */ /* 0x000fe20000400000 */
[----:B------:R-:W-:Y:S01]  /*42c0*/  ISETP.GE.U32.AND P1, PT, R10, 0x7f800000, PT ;  /* 0x7f8000000a00780c */ /* 0x000fe20003f26070 */
[----:B------:R-:W-:Y:S02]  /*42d0*/  @P2 FMUL R126, R126, 0.25 ;  /* 0x3e8000007e7e2820 */ /* 0x000fe40000400000 */
[----:B------:R-:W-:-:S02]  /*42e0*/  @!P4 FMUL R86, R86, 16777216 ;  /* 0x4b8000005656c820 */ /* 0x000fc40000400000 */
[----:B------:R-:W-:Y:S02]  /*42f0*/  @!P4 FMUL R90, R90, 16777216 ;  /* 0x4b8000005a5ac820 */ /* 0x000fe40000400000 */
[----:B------:R-:W-:Y:S02]  /*4300*/  @!P5 FMUL R91, R91, 16777216 ;  /* 0x4b8000005b5bd820 */ /* 0x000fe40000400000 */
[----:B------:R-:W-:Y:S02]  /*4310*/  @!P5 FMUL R115, R115, 16777216 ;  /* 0x4b8000007373d820 */ /* 0x000fe40000400000 */
[----:B------:R-:W-:Y:S02]  /*4320*/  @!P5 FMUL R83, R83, 16777216 ;  /* 0x4b8000005353d820 */ /* 0x000fe40000400000 */
[----:B------:R-:W-:Y:S02]  /*4330*/  @!P5 FMUL R87, R87, 16777216 ;  /* 0x4b8000005757d820 */ /* 0x000fe40000400000 */
[----:B------:R-:W-:-:S02]  /*4340*/  @!P5 FMUL R121, R121, 16777216 ;  /* 0x4b8000007979d820 */ /* 0x000fc40000400000 */
[----:B------:R-:W-:Y:S02]  /*4350*/  @!P5 FMUL R123, R123, 16777216 ;  /* 0x4b8000007b7bd820 */ /* 0x000fe40000400000 */
[----:B------:R-:W-:Y:S02]  /*4360*/  @!P5 FMUL R129, R129, 16777216 ;  /* 0x4b8000008181d820 */ /* 0x000fe40000400000 */
[----:B------:R-:W-:Y:S01]  /*4370*/  @!P5 FMUL R131, R131, 16777216 ;  /* 0x4b8000008383d820 */ /* 0x000fe20000400000 */
[----:B------:R-:W-:Y:S01]  /*4380*/  ISETP.GE.U32.AND P5, PT, R6, 0x7f800000, PT ;  /* 0x7f8000000600780c */ /* 0x000fe20003fa6070 */
[----:B------:R-:W-:Y:S02]  /*4390*/  @!P3 FMUL R126, R126, 16777216 ;  /* 0x4b8000007e7eb820 */ /* 0x000fe40000400000 */
[C---:B0-----:R-:W-:Y:S02]  /*43a0*/  FMUL R70, R61.reuse, R86 ;  /* 0x000000563d467220 */ /* 0x041fe40000400000 */
[----:B------:R-:W-:-:S02]  /*43b0*/  FMUL R77, R61, R90 ;  /* 0x0000005a3d4d7220 */ /* 0x000fc40000400000 */
[C---:B------:R-:W-:Y:S02]  /*43c0*/  FMUL R82, R62.reuse, R91 ;  /* 0x0000005b3e527220 */ /* 0x040fe40000400000 */
[C---:B------:R-:W-:Y:S02]  /*43d0*/  FMUL R86, R62.reuse, R115 ;  /* 0x000000733e567220 */ /* 0x040fe40000400000 */
[C---:B------:R-:W-:Y:S02]  /*43e0*/  FMUL R83, R62.reuse, R83 ;  /* 0x000000533e537220 */ /* 0x040fe40000400000 */
[C---:B------:R-:W-:Y:S02]  /*43f0*/  FMUL R87, R62.reuse, R87 ;  /* 0x000000573e577220 */ /* 0x040fe40000400000 */
[C---:B------:R-:W-:Y:S02]  /*4400*/  FMUL R90, R62.reuse, R121 ;  /* 0x000000793e5a7220 */ /* 0x040fe40000400000 */
[----:B------:R-:W-:Y:S01]  /*4410*/  FMUL R91, R62, R123 ;  /* 0x0000007b3e5b7220 */ /* 0x000fe20000400000 */
[----:B------:R-:W-:Y:S01]  /*4420*/  F2FP.BF16.PACK_AB R87, R82, R87 ;  /* 0x000000575257723e */ /* 0x000fe200000010ff */
[----:B------:R-:W-:-:S02]  /*4430*/  FMUL R115, R62, R129 ;  /* 0x000000813e737220 */ /* 0x000fc40000400000 */
[----:B------:R-:W-:Y:S02]  /*4440*/  FMUL R116, R62, R131 ;  /* 0x000000833e747220 */ /* 0x000fe40000400000 */
[----:B------:R-:W0:Y:S01]  /*4450*/  MUFU.RCP R62, R126 ;  /* 0x0000007e003e7308 */ /* 0x000e220000001000 */
[----:B------:R-:W-:Y:S02]  /*4460*/  @P2 FMUL R89, R89, 0.25 ;  /* 0x3e80000059592820 */ /* 0x000fe40000400000 */
[----:B------:R-:W-:Y:S01]  /*4470*/  @!P4 FMUL R80, R80, 16777216 ;  /* 0x4b8000005050c820 */ /* 0x000fe20000400000 */
[----:B------:R-:W-:Y:S01]  /*4480*/  F2FP.BF16.PACK_AB R116, R91, R116 ;  /* 0x000000745b74723e */ /* 0x000fe200000010ff */
[----:B------:R-:W-:Y:S02]  /*4490*/  @P2 FMUL R117, R117, 0.25 ;  /* 0x3e80000075752820 */ /* 0x000fe40000400000 */
[----:B------:R-:W-:Y:S02]  /*44a0*/  @!P4 FMUL R122, R122, 16777216 ;  /* 0x4b8000007a7ac820 */ /* 0x000fe40000400000 */
[----:B------:R-:W-:-:S02]  /*44b0*/  @P2 FMUL R85, R85, 0.25 ;  /* 0x3e80000055552820 */ /* 0x000fc40000400000 */
[----:B------:R-:W-:Y:S02]  /*44c0*/  @P2 FMUL R119, R119, 0.25 ;  /* 0x3e80000077772820 */ /* 0x000fe40000400000 */
[----:B------:R-:W-:Y:S02]  /*44d0*/  @P2 FMUL R125, R125, 0.25 ;  /* 0x3e8000007d7d2820 */ /* 0x000fe40000400000 */
[----:B------:R-:W-:Y:S02]  /*44e0*/  @P2 FMUL R127, R127, 0.25 ;  /* 0x3e8000007f7f2820 */ /* 0x000fe40000400000 */
[----:B------:R-:W-:Y:S02]  /*44f0*/  @P2 FMUL R133, R133, 0.25 ;  /* 0x3e80000085852820 */ /* 0x000fe40000400000 */
[----:B------:R-:W-:Y:S01]  /*4500*/  @P2 FMUL R135, R135, 0.25 ;  /* 0x3e80000087872820 */ /* 0x000fe20000400000 */
[----:B------:R-:W-:Y:S01]  /*4510*/  FSETP.NEU.AND P2, PT, R8, RZ, PT ;  /* 0x000000ff0800720b */ /* 0x000fe20003f4d000 */
[----:B------:R-:W-:-:S02]  /*4520*/  @!P4 FMUL R84, R84, 16777216 ;  /* 0x4b8000005454c820 */ /* 0x000fc40000400000 */
[----:B------:R-:W-:Y:S02]  /*4530*/  @!P3 FMUL R89, R89, 16777216 ;  /* 0x4b8000005959b820 */ /* 0x000fe40000400000 */
[----:B------:R-:W-:Y:S02]  /*4540*/  @!P4 FMUL R110, R110, 16777216 ;  /* 0x4b8000006e6ec820 */ /* 0x000fe40000400000 */
[----:B------:R-:W-:Y:S02]  /*4550*/  FMUL R67, R61, R80 ;  /* 0x000000503d437220 */ /* 0x000fe40000400000 */
[----:B------:R-:W-:Y:S02]  /*4560*/  @!P3 FMUL R117, R117, 16777216 ;  /* 0x4b8000007575b820 */ /* 0x000fe40000400000 */
[----:B------:R-:W-:Y:S02]  /*4570*/  FMUL R80, R61, R122 ;  /* 0x0000007a3d507220 */ /* 0x000fe40000400000 */
[----:B------:R-:W-:-:S02]  /*4580*/  @!P3 FMUL R85, R85, 16777216 ;  /* 0x4b8000005555b820 */ /* 0x000fc40000400000 */
[----:B------:R-:W-:Y:S02]  /*4590*/  @!P3 FMUL R119, R119, 16777216 ;  /* 0x4b8000007777b820 */ /* 0x000fe40000400000 */
[----:B------:R-:W-:Y:S02]  /*45a0*/  @!P3 FMUL R125, R125, 16777216 ;  /* 0x4b8000007d7db820 */ /* 0x000fe40000400000 */
[----:B------:R-:W-:Y:S02]  /*45b0*/  @!P3 FMUL R127, R127, 16777216 ;  /* 0x4b8000007f7fb820 */ /* 0x000fe40000400000 */
[----:B------:R-:W-:Y:S02]  /*45c0*/  @!P3 FMUL R133, R133, 16777216 ;  /* 0x4b8000008585b820 */ /* 0x000fe40000400000 */
[----:B------:R-:W-:Y:S01]  /*45d0*/  @!P3 FMUL R135, R135, 16777216 ;  /* 0x4b8000008787b820 */ /* 0x000fe20000400000 */
[----:B------:R-:W-:Y:S01]  /*45e0*/  ISETP.GE.U32.AND P3, PT, R9, 0x7f800000, PT ;  /* 0x7f8000000900780c */ /* 0x000fe20003f66070 */
[----:B------:R-:W-:-:S02]  /*45f0*/  FMUL R71, R61, R84 ;  /* 0x000000543d477220 */ /* 0x000fc40000400000 */
[----:B------:R-:W-:Y:S02]  /*4600*/  IMAD.MOV.U32 R122, RZ, RZ, 0x3dc6b27f ;  /* 0x3dc6b27fff7a7424 */ /* 0x000fe400078e00ff */
[----:B------:R-:W-:Y:S02]  /*4610*/  FADD R73, R73, -1 ;  /* 0xbf80000049497421 */ /* 0x000fe40000000000 */
[C---:B0-----:R-:W-:Y:S02]  /*4620*/  FMUL R84, R62.reuse, R89 ;  /* 0x000000593e547220 */ /* 0x041fe40000400000 */
[----:B------:R-:W-:Y:S02]  /*4630*/  FMUL R78, R61, R110 ;  /* 0x0000006e3d4e7220 */ /* 0x000fe40000400000 */
[C---:B------:R-:W-:Y:S02]  /*4640*/  FMUL R89, R62.reuse, R117 ;  /* 0x000000753e597220 */ /* 0x040fe40000400000 */
[----:B------:R-:W-:-:S02]  /*4650*/  FMUL R85, R62, R85 ;  /* 0x000000553e557220 */ /* 0x000fc40000400000 */
[----:B------:R-:W-:Y:S01]  /*4660*/  FMUL R88, R62, R119 ;  /* 0x000000773e587220 */ /* 0x000fe20000400000 */
[----:B------:R-:W-:Y:S01]  /*4670*/  F2FP.BF16.PACK_AB R89, R84, R89 ;  /* 0x000000595459723e */ /* 0x000fe200000010ff */
[C---:B------:R-:W-:Y:S02]  /*4680*/  FMUL R111, R62.reuse, R127 ;  /* 0x0000007f3e6f7220 */ /* 0x040fe40000400000 */
[C---:B------:R-:W-:Y:S01]  /*4690*/  FMUL R118, R62.reuse, R135 ;  /* 0x000000873e767220 */ /* 0x040fe20000400000 */
[----:B------:R-:W-:Y:S01]  /*46a0*/  F2FP.BF16.PACK_AB R119, R85, R88 ;  /* 0x000000585577723e */ /* 0x000fe200000010ff */
[C---:B------:R-:W-:Y:S01]  /*46b0*/  FMUL R110, R62.reuse, R125 ;  /* 0x0000007d3e6e7220 */ /* 0x040fe20000400000 */
[----:B------:R-:W-:Y:S01]  /*46c0*/  F2FP.BF16.PACK_AB R85, R67, R70 ;  /* 0x000000464355723e */ /* 0x000fe200000010ff */
[----:B------:R-:W-:Y:S01]  /*46d0*/  FMUL R117, R62, R133 ;  /* 0x000000853e757220 */ /* 0x000fe20000400000 */
[----:B------:R-:W-:Y:S01]  /*46e0*/  F2FP.BF16.PACK_AB R70, R77, R80 ;  /* 0x000000504d46723e */ /* 0x000fe200000010ff */
[----:B------:R-:W-:Y:S01]  /*46f0*/  FFMA.FTZ R62, R73, R122, -0.16845393180847167969 ;  /* 0xbe2c7f30493e7423 */ /* 0x000fe2000001007a */
[----:B------:R-:W-:Y:S01]  /*4700*/  F2FP.BF16.PACK_AB R118, R111, R118 ;  /* 0x000000766f76723e */ /* 0x000fe200000010ff */
[----:B------:R-:W-:Y:S01]  /*4710*/  @!P4 FMUL R66, R66, 16777216 ;  /* 0x4b8000004242c820 */ /* 0x000fe20000400000 */
[----:B------:R-:W-:Y:S01]  /*4720*/  F2FP.BF16.PACK_AB R88, R110, R117 ;  /* 0x000000756e58723e */ /* 0x000fe200000010ff */
[----:B------:R-:W-:Y:S01]  /*4730*/  FFMA.FTZ R62, R73, R62, 0.1716887056827545166 ;  /* 0x3e2fcf2a493e7423 */ /* 0x000fe2000001003e */
[----:B------:R-:W-:Y:S01]  /*4740*/  F2FP.BF16.PACK_AB R117, R83, R86 ;  /* 0x000000565375723e */ /* 0x000fe200000010ff */
[----:B------:R-:W-:Y:S01]  /*4750*/  @!P4 FMUL R124, R124, 16777216 ;  /* 0x4b8000007c7cc820 */ /* 0x000fe20000400000 */
[----:B------:R-:W-:Y:S01]  /*4760*/  F2FP.BF16.PACK_AB R77, R65, R68 ;  /* 0x00000044414d723e */ /* 0x000fe200000010ff */
[----:B------:R-:W-:Y:S01]  /*4770*/  FFMA.FTZ R62, R73, R62, -0.17900948226451873779 ;  /* 0xbe374e43493e7423 */ /* 0x000fe2000001003e */
[----:B------:R-:W-:Y:S01]  /*4780*/  F2FP.BF16.PACK_AB R86, R90, R115 ;  /* 0x000000735a56723e */ /* 0x000fe200000010ff */
[----:B------:R-:W-:Y:S01]  /*4790*/  FMUL R66, R61, R66 ;  /* 0x000000423d427220 */ /* 0x000fe20000400000 */
[----:B------:R-:W-:Y:S01]  /*47a0*/  F2FP.BF16.PACK_AB R68, R74, R79 ;  /* 0x0000004f4a44723e */ /* 0x000fe200000010ff */
[----:B------:R-:W-:Y:S01]  /*47b0*/  FFMA.FTZ R62, R73, R62, 0.20512372255325317383 ;  /* 0x3e520bf4493e7423 */ /* 0x000fe2000001003e */
[----:B------:R-:W-:Y:S01]  /*47c0*/  STS.64 [R120], R118 ;  /* 0x0000007678007388 */ /* 0x000fe20000000a00 */
[----:B------:R-:W-:Y:S01]  /*47d0*/  FMUL R61, R61, R124 ;  /* 0x0000007c3d3d7220 */ /* 0x000fe20000400000 */
[----:B------:R-:W-:Y:S01]  /*47e0*/  F2FP.BF16.PACK_AB R71, R66, R71 ;  /* 0x000000474247723e */ /* 0x000fe200000010ff */
[C---:B------:R-:W-:Y:S01]  /*47f0*/  FFMA.FTZ R62, R73.reuse, R62, -0.24046532809734344482 ;  /* 0xbe763c8b493e7423 */ /* 0x040fe2000001003e */
[----:B------:R-:W-:Y:S01]  /*4800*/  STS.64 [R120+0x100], R88 ;  /* 0x0001005878007388 */ /* 0x000fe20000000a00 */
[----:B------:R-:W-:Y:S01]  /*4810*/  FADD R72, R72, -1 ;  /* 0xbf80000048487421 */ /* 0x000fe20000000000 */
[----:B------:R-:W-:Y:S01]  /*4820*/  F2FP.BF16.PACK_AB R84, R78, R61 ;  /* 0x0000003d4e54723e */ /* 0x000fe200000010ff */
[C---:B------:R-:W-:Y:S01]  /*4830*/  FFMA.FTZ R62, R73.reuse, R62, 0.28857114911079406738 ;  /* 0x3e93bf99493e7423 */ /* 0x040fe2000001003e */
[----:B------:R-:W-:Y:S01]  /*4840*/  LOP3.LUT R61, R120, 0x40, RZ, 0x3c, !PT ;  /* 0x00000040783d7812 */ /* 0x000fe200078e3cff */
[----:B------:R-:W-:Y:S01]  /*4850*/  STS.64 [R120+0x180], R70 ;  /* 0x0001804678007388 */ /* 0x000fe20000000a00 */
[----:B------:R-:W-:Y:S01]  /*4860*/  IMAD.IADD R63, R10, 0x1, -R63 ;  /* 0x000000010a3f7824 */ /* 0x000fe200078e0a3f */
[----:B------:R-:W-:Y:S01]  /*4870*/  ISETP.GE.U32.AND P4, PT, R8, 0x7f800000, PT ;  /* 0x7f8000000800780c */ /* 0x000fe20003f86070 */
[----:B------:R-:W-:Y:S01]  /*4880*/  FFMA.FTZ R62, R73, R62, -0.36067417263984680176 ;  /* 0xbeb8aa49493e7423 */ /* 0x000fe2000001003e */
[----:B------:R-:W-:Y:S01]  /*4890*/  STS.64 [R120+0x80], R84 ;  /* 0x0000805478007388 */ /* 0x000fe20000000a00 */
[----:B------:R-:W-:-:S02]  /*48a0*/  FADD R63, R63, -1 ;  /* 0xbf8000003f3f7421 */ /* 0x000fc40000000000 */
[----:B------:R-:W-:Y:S01]  /*48b0*/  FFMA.FTZ R62, R73, R62, 0.48089820146560668945 ;  /* 0x3ef6384a493e7423 */ /* 0x000fe2000001003e */
[----:B------:R-:W-:Y:S01]  /*48c0*/  STS.64 [R61+0x2000], R116 ;  /* 0x002000743d007388 */ /* 0x000fe20000000a00 */
[----:B------:R-:W-:Y:S02]  /*48d0*/  FFMA.FTZ R64, R63, R122, -0.16845393180847167969 ;  /* 0xbe2c7f303f407423 */ /* 0x000fe4000001007a */
[----:B------:R-:W-:Y:S01]  /*48e0*/  FFMA.FTZ R62, R73, R62, -0.72134751081466674805 ;  /* 0xbf38aa3b493e7423 */ /* 0x000fe2000001003e */
[----:B------:R-:W-:Y:S01]  /*48f0*/  STS.64 [R61+0x2100], R86 ;  /* 0x002100563d007388 */ /* 0x000fe20000000a00 */
[----:B------:R-:W-:Y:S02]  /*4900*/  FFMA.FTZ R64, R63, R64, 0.1716887056827545166 ;  /* 0x3e2fcf2a3f407423 */ /* 0x000fe40000010040 */
[----:B------:R-:W-:Y:S01]  /*4910*/  FMUL R62, R73, R62 ;  /* 0x0000003e493e7220 */ /* 0x000fe20000400000 */
[----:B------:R-:W-:Y:S01]  /*4920*/  STS.64 [R61+0x2080], R76 ;  /* 0x0020804c3d007388 */ /* 0x000fe20000000a00 */
[----:B------:R-:W-:-:S02]  /*4930*/  FFMA.FTZ R64, R63, R64, -0.17900948226451873779 ;  /* 0xbe374e433f407423 */ /* 0x000fc40000010040 */
[----:B------:R-:W-:Y:S01]  /*4940*/  FMUL R62, R73, R62 ;  /* 0x0000003e493e7220 */ /* 0x000fe20000400000 */
[----:B------:R0:W-:Y:S01]  /*4950*/  STS.64 [R61+0x2180], R68 ;  /* 0x002180443d007388 */ /* 0x0001e20000000a00 */
[----:B------:R-:W-:Y:S02]  /*4960*/  FFMA.FTZ R64, R63, R64, 0.20512372255325317383 ;  /* 0x3e520bf43f407423 */ /* 0x000fe40000010040 */
[----:B------:R-:W-:Y:S01]  /*4970*/  FFMA.FTZ R73, R73, 1.4426950216293334961, R62 ;  /* 0x3fb8aa3b49497823 */ /* 0x000fe2000001003e */
[----:B------:R-:W-:Y:S01]  /*4980*/  BAR.SYNC.DEFER_BLOCKING 0x0 ;  /* 0x0000000000007b1d */ /* 0x000fe20000010000 */
[----:B------:R-:W-:Y:S02]  /*4990*/  FFMA.FTZ R62, R75, R122, -0.16845393180847167969 ;  /* 0xbe2c7f304b3e7423 */ /* 0x000fe4000001007a */
[----:B------:R-:W-:Y:S02]  /*49a0*/  FFMA.FTZ R64, R63, R64, -0.24046532809734344482 ;  /* 0xbe763c8b3f407423 */ /* 0x000fe40000010040 */
[----:B------:R-:W-:-:S02]  /*49b0*/  FFMA.FTZ R62, R75, R62, 0.1716887056827545166 ;  /* 0x3e2fcf2a4b3e7423 */ /* 0x000fc4000001003e */
[----:B------:R-:W-:Y:S02]  /*49c0*/  FFMA.FTZ R64, R63, R64, 0.28857114911079406738 ;  /* 0x3e93bf993f407423 */ /* 0x000fe40000010040 */
[C---:B0-----:R-:W-:Y:S02]  /*49d0*/  FFMA.FTZ R61, R72.reuse, R122, -0.16845393180847167969 ;  /* 0xbe2c7f30483d7423 */ /* 0x041fe4000001007a */
[C---:B------:R-:W-:Y:S02]  /*49e0*/  FFMA.FTZ R62, R75.reuse, R62, -0.17900948226451873779 ;  /* 0xbe374e434b3e7423 */ /* 0x040fe4000001003e */
[C---:B------:R-:W-:Y:S02]  /*49f0*/  FFMA.FTZ R61, R72.reuse, R61, 0.1716887056827545166 ;  /* 0x3e2fcf2a483d7423 */ /* 0x040fe4000001003d */
[----:B------:R-:W-:Y:S02]  /*4a00*/  FFMA.FTZ R62, R75, R62, 0.20512372255325317383 ;  /* 0x3e520bf44b3e7423 */ /* 0x000fe4000001003e */
[----:B------:R-:W-:-:S02]  /*4a10*/  FFMA.FTZ R61, R72, R61, -0.17900948226451873779 ;  /* 0xbe374e43483d7423 */ /* 0x000fc4000001003d */
[C---:B------:R-:W-:Y:S02]  /*4a20*/  FFMA.FTZ R62, R75.reuse, R62, -0.24046532809734344482 ;  /* 0xbe763c8b4b3e7423 */ /* 0x040fe4000001003e */
[C---:B------:R-:W-:Y:S02]  /*4a30*/  FFMA.FTZ R61, R72.reuse, R61, 0.20512372255325317383 ;  /* 0x3e520bf4483d7423 */ /* 0x040fe4000001003d */
[C---:B------:R-:W-:Y:S01]  /*4a40*/  FFMA.FTZ R62, R75.reuse, R62, 0.28857114911079406738 ;  /* 0x3e93bf994b3e7423 */ /* 0x040fe2000001003e */
[----:B------:R-:W0:Y:S01]  /*4a50*/  LDS.64 R66, [R11] ;  /* 0x000000000b427984 */ /* 0x000e220000000a00 */
[C---:B------:R-:W-:Y:S02]  /*4a60*/  FFMA.FTZ R61, R72.reuse, R61, -0.24046532809734344482 ;  /* 0xbe763c8b483d7423 */ /* 0x040fe4000001003d */
[----:B------:R-:W-:Y:S01]  /*4a70*/  FFMA.FTZ R62, R75, R62, -0.36067417263984680176 ;  /* 0xbeb8aa494b3e7423 */ /* 0x000fe2000001003e */
[----:B------:R-:W1:Y:S01]  /*4a80*/  LDS.64 R68, [R11+0x200] ;  /* 0x000200000b447984 */ /* 0x000e620000000a00 */
[----:B------:R-:W-:-:S02]  /*4a90*/  FFMA.FTZ R61, R72, R61, 0.28857114911079406738 ;  /* 0x3e93bf99483d7423 */ /* 0x000fc4000001003d */
[C---:B------:R-:W-:Y:S01]  /*4aa0*/  FFMA.FTZ R62, R75.reuse, R62, 0.48089820146560668945 ;  /* 0x3ef6384a4b3e7423 */ /* 0x040fe2000001003e */
[----:B------:R-:W2:Y:S01]  /*4ab0*/  LDS.64 R70, [R11+0x400] ;  /* 0x000400000b467984 */ /* 0x000ea20000000a00 */
[C---:B------:R-:W-:Y:S02]  /*4ac0*/  FFMA.FTZ R61, R72.reuse, R61, -0.36067417263984680176 ;  /* 0xbeb8aa49483d7423 */ /* 0x040fe4000001003d */
[C---:B------:R-:W-:Y:S01]  /*4ad0*/  FFMA.FTZ R62, R75.reuse, R62, -0.72134751081466674805 ;  /* 0xbf38aa3b4b3e7423 */ /* 0x040fe2000001003e */
[----:B------:R-:W3:Y:S01]  /*4ae0*/  LDS.64 R76, [R11+0x600] ;  /* 0x000600000b4c7984 */ /* 0x000ee20000000a00 */
[C---:B------:R-:W-:Y:S02]  /*4af0*/  FFMA.FTZ R61, R72.reuse, R61, 0.48089820146560668945 ;  /* 0x3ef6384a483d7423 */ /* 0x040fe4000001003d */
[----:B------:R-:W-:Y:S01]  /*4b00*/  FMUL R62, R75, R62 ;  /* 0x0000003e4b3e7220 */ /* 0x000fe20000400000 */
[----:B------:R-:W4:Y:S01]  /*4b10*/  LDS.64 R78, [R11+0x800] ;  /* 0x000800000b4e7984 */ /* 0x000f220000000a00 */
[----:B------:R-:W-:-:S02]  /*4b20*/  FFMA.FTZ R61, R72, R61, -0.72134751081466674805 ;  /* 0xbf38aa3b483d7423 */ /* 0x000fc4000001003d */
[----:B------:R-:W-:Y:S01]  /*4b30*/  FMUL R62, R75, R62 ;  /* 0x0000003e4b3e7220 */ /* 0x000fe20000400000 */
[----:B------:R-:W5:Y:S01]  /*4b40*/  LDS.64 R80, [R11+0xa00] ;  /* 0x000a00000b507984 */ /* 0x000f620000000a00 */
[C---:B------:R-:W-:Y:S02]  /*4b50*/  FMUL R61, R72.reuse, R61 ;  /* 0x0000003d483d7220 */ /* 0x040fe40000400000 */
[----:B------:R-:W-:Y:S01]  /*4b60*/  FFMA.FTZ R64, R63, R64, -0.36067417263984680176 ;  /* 0xbeb8aa493f407423 */ /* 0x000fe20000010040 */
[----:B------:R-:W5:Y:S01]  /*4b70*/  LDS.64 R82, [R11+0xc00] ;  /* 0x000c00000b527984 */ /* 0x000f620000000a00 */
[----:B------:R-:W-:Y:S02]  /*4b80*/  FMUL R61, R72, R61 ;  /* 0x0000003d483d7220 */ /* 0x000fe40000400000 */
[----:B------:R-:W-:Y:S01]  /*4b90*/  FADD R12, R12, R73 ;  /* 0x000000490c0c7221 */ /* 0x000fe20000000000 */
[----:B------:R0:W5:Y:S01]  /*4ba0*/  LDS.64 R84, [R11+0xe00] ;  /* 0x000e00000b547984 */ /* 0x0001620000000a00 */
[----:B------:R-:W-:-:S02]  /*4bb0*/  FFMA.FTZ R61, R72, 1.4426950216293334961, R61 ;  /* 0x3fb8aa3b483d7823 */ /* 0x000fc4000001003d */
[----:B------:R-:W-:Y:S02]  /*4bc0*/  FFMA.FTZ R62, R75, 1.4426950216293334961, R62 ;  /* 0x3fb8aa3b4b3e7823 */ /* 0x000fe4000001003e */
[----:B------:R-:W-:Y:S02]  /*4bd0*/  FADD R36, R36, R61 ;  /* 0x0000003d24247221 */ /* 0x000fe40000000000 */
[----:B------:R-:W-:Y:S01]  /*4be0*/  FFMA.FTZ R64, R63, R64, 0.48089820146560668945 ;  /* 0x3ef6384a3f407423 */ /* 0x000fe20000010040 */
[----:B0-----:R-:W-:Y:S01]  /*4bf0*/  @P4 MOV R11, 0x7f800000 ;  /* 0x7f800000000b4802 */ /* 0x001fe20000000f00 */
[----:B------:R-:W-:Y:S02]  /*4c00*/  @P5 IMAD.MOV.U32 R61, RZ, RZ, 0x7f800000 ;  /* 0x7f800000ff3d5424 */ /* 0x000fe400078e00ff */
[----:B------:R-:W-:Y:S01]  /*4c10*/  FADD R13, R13, R62 ;  /* 0x0000003e0d0d7221 */ /* 0x000fe20000000000 */
[----:B------:R0:W-:Y:S01]  /*4c20*/  STG.E.U16 [R16.64], R66 ;  /* 0x0000004210007986 */ /* 0x0001e2000c10150c */
[----:B------:R-:W-:Y:S01]  /*4c30*/  @P4 FFMA.FTZ R12, R8, R11, +INF ;  /* 0x7f800000080c4423 */ /* 0x000fe2000001000b */
[----:B------:R-:W-:Y:S01]  /*4c40*/  @P3 MOV R8, 0x7f800000 ;  /* 0x7f80000000083802 */ /* 0x000fe20000000f00 */
[----:B------:R-:W-:Y:S01]  /*4c50*/  FFMA.FTZ R64, R63, R64, -0.72134751081466674805 ;  /* 0xbf38aa3b3f407423 */ /* 0x000fe20000010040 */
[----:B-1----:R-:W-:Y:S01]  /*4c60*/  STG.E.U16 [R14.64], R68 ;  /* 0x000000440e007986 */ /* 0x002fe2000c10150c */
[C---:B------:R-:W-:Y:S01]  /*4c70*/  FSETP.NEU.AND P4, PT, R6.reuse, RZ, PT ;  /* 0x000000ff0600720b */ /* 0x040fe20003f8d000 */
[----:B------:R-:W-:Y:S01]  /*4c80*/  @P5 FFMA.FTZ R13, R6, R61, +INF ;  /* 0x7f800000060d5423 */ /* 0x000fe2000001003d */
[----:B------:R-:W-:Y:S01]  /*4c90*/  PRMT R6, R68, 0x7632, R6 ;  /* 0x0000763244067816 */ /* 0x000fe20000000006 */
[----:B--2---:R1:W-:Y:S01]  /*4ca0*/  STG.E.U16 [R4.64], R70 ;  /* 0x0000004604007986 */ /* 0x0043e2000c10150c */
[----:B------:R-:W-:Y:S01]  /*4cb0*/  @P3 FFMA.FTZ R36, R9, R8, +INF ;  /* 0x7f80000009243423 */ /* 0x000fe20000010008 */
[----:B------:R-:W-:Y:S01]  /*4cc0*/  PRMT R8, R70, 0x7632, R8 ;  /* 0x0000763246087816 */ /* 0x000fe20000000008 */
[C---:B------:R-:W-:Y:S01]  /*4cd0*/  FMUL R64, R63.reuse, R64 ;  /* 0x000000403f407220 */ /* 0x040fe20000400000 */
[----:B---3--:R-:W-:Y:S01]  /*4ce0*/  STG.E.U16 [R108.64], R76 ;  /* 0x0000004c6c007986 */ /* 0x008fe2000c10150c */
[----:B------:R-:W-:Y:S01]  /*4cf0*/  @P1 IMAD.MOV.U32 R11, RZ, RZ, 0x7f800000 ;  /* 0x7f800000ff0b1424 */ /* 0x000fe200078e00ff */
[----:B------:R-:W-:Y:S01]  /*4d00*/  FSETP.NEU.AND P3, PT, R10, RZ, PT ;  /* 0x000000ff0a00720b */ /* 0x000fe20003f6d000 */
[----:B------:R-:W-:Y:S01]  /*4d10*/  FMUL R64, R63, R64 ;  /* 0x000000403f407220 */ /* 0x000fe20000400000 */
[----:B----4-:R2:W-:Y:S01]  /*4d20*/  STG.E.U16 [R106.64], R78 ;  /* 0x0000004e6a007986 */ /* 0x0105e2000c10150c */
[----:B0-----:R-:W-:-:S02]  /*4d30*/  PRMT R16, R79, 0x7632, R16 ;  /* 0x000076324f107816 */ /* 0x001fc40000000010 */
[----:B------:R-:W-:Y:S01]  /*4d40*/  FFMA.FTZ R63, R63, 1.4426950216293334961, R64 ;  /* 0x3fb8aa3b3f3f7823 */ /* 0x000fe20000010040 */
[----:B-1----:R-:W-:Y:S01]  /*4d50*/  PRMT R5, R66, 0x7632, R5 ;  /* 0x0000763242057816 */ /* 0x002fe20000000005 */
[----:B-----5:R0:W-:Y:S01]  /*4d60*/  STG.E.U16 [R104.64], R80 ;  /* 0x0000005068007986 */ /* 0x0201e2000c10150c */
[----:B------:R-:W-:Y:S01]  /*4d70*/  PRMT R4, R76, 0x7632, R4 ;  /* 0x000076324c047816 */ /* 0x000fe20000000004 */
[----:B------:R-:W-:Y:S01]  /*4d80*/  FADD R60, R60, R63 ;  /* 0x0000003f3c3c7221 */ /* 0x000fe20000000000 */
[----:B------:R-:W-:Y:S01]  /*4d90*/  PRMT R17, R81, 0x7632, R17 ;  /* 0x0000763251117816 */ /* 0x000fe20000000011 */
[----:B------:R1:W-:Y:S01]  /*4da0*/  STG.E.U16 [R102.64], R82 ;  /* 0x0000005266007986 */ /* 0x0003e2000c10150c */
[----:B------:R-:W-:Y:S01]  /*4db0*/  @P1 FFMA.FTZ R60, R10, R11, +INF ;  /* 0x7f8000000a3c1423 */ /* 0x000fe2000001000b */
[----:B------:R-:W-:Y:S02]  /*4dc0*/  PRMT R10, R71, 0x7632, R10 ;  /* 0x00007632470a7816 */ /* 0x000fe4000000000a */
[----:B------:R3:W-:Y:S01]  /*4dd0*/  STG.E.U16 [R100.64], R84 ;  /* 0x0000005464007986 */ /* 0x0007e2000c10150c */
[----:B--2---:R-:W-:-:S02]  /*4de0*/  PRMT R78, R78, 0x7632, R78 ;  /* 0x000076324e4e7816 */ /* 0x004fc4000000004e */
[----:B------:R-:W-:Y:S01]  /*4df0*/  PRMT R11, R77, 0x7632, R11 ;  /* 0x000076324d0b7816 */ /* 0x000fe2000000000b */
[----:B------:R2:W-:Y:S01]  /*4e00*/  STG.E.U16 [R98.64], R5 ;  /* 0x0000000562007986 */ /* 0x0005e2000c10150c */
[----:B0-----:R-:W-:Y:S02]  /*4e10*/  PRMT R80, R80, 0x7632, R80 ;  /* 0x0000763250507816 */ /* 0x001fe40000000050 */
[----:B------:R-:W-:Y:S01]  /*4e20*/  FSETP.NEU.AND P5, PT, R9, RZ, PT ;  /* 0x000000ff0900720b */ /* 0x000fe20003fad000 */
[----:B------:R0:W-:Y:S01]  /*4e30*/  STG.E.U16 [R96.64], R6 ;  /* 0x0000000660007986 */ /* 0x0001e2000c10150c */
[----:B-1----:R-:W-:Y:S02]  /*4e40*/  PRMT R82, R82, 0x7632, R82 ;  /* 0x0000763252527816 */ /* 0x002fe40000000052 */
[----:B------:R-:W-:Y:S01]  /*4e50*/  FSEL R36, R36, -INF , P5 ;  /* 0xff80000024247808 */ /* 0x000fe20002800000 */
[----:B------:R1:W-:Y:S01]  /*4e60*/  STG.E.U16 [R94.64], R8 ;  /* 0x000000085e007986 */ /* 0x0003e2000c10150c */
[----:B---3--:R-:W-:-:S02]  /*4e70*/  PRMT R84, R84, 0x7632, R84 ;  /* 0x0000763254547816 */ /* 0x008fc40000000054 */
[----:B------:R-:W-:Y:S01]  /*4e80*/  FSEL R9, R60, -INF , P3 ;  /* 0xff8000003c097808 */ /* 0x000fe20001800000 */
[----:B------:R3:W-:Y:S01]  /*4e90*/  STG.E.U16 [R92.64], R4 ;  /* 0x000000045c007986 */ /* 0x0007e2000c10150c */
[----:B--2---:R-:W-:Y:S01]  /*4ea0*/  FSEL R5, R12, -INF , P2 ;  /* 0xff8000000c057808 */ /* 0x004fe20001000000 */
[----:B------:R-:W-:Y:S02]  /*4eb0*/  FFMA R14, R36, 0.69314718246459960938, R113 ;  /* 0x3f317218240e7823 */ /* 0x000fe40000000071 */
[----:B------:R-:W-:Y:S01]  /*4ec0*/  STG.E.U16 [R58.64], R78 ;  /* 0x0000004e3a007986 */ /* 0x000fe2000c10150c */
[----:B0-----:R-:W-:Y:S01]  /*4ed0*/  PRMT R6, R67, 0x7632, R6 ;  /* 0x0000763243067816 */ /* 0x001fe20000000006 */
[----:B------:R-:W-:Y:S02]  /*4ee0*/  FFMA R12, R5, 0.69314718246459960938, R112 ;  /* 0x3f317218050c7823 */ /* 0x000fe40000000070 */
[----:B------:R-:W-:Y:S01]  /*4ef0*/  STG.E.U16 [R52.64], R80 ;  /* 0x0000005034007986 */ /* 0x000fe2000c10150c */
[----:B-1----:R-:W-:Y:S01]  /*4f00*/  PRMT R8, R69, 0x7632, R8 ;  /* 0x0000763245087816 */ /* 0x002fe20000000008 */
[----:B------:R-:W-:-:S02]  /*4f10*/  FFMA R15, R9, 0.69314718246459960938, R114 ;  /* 0x3f317218090f7823 */ /* 0x000fc40000000072 */
[----:B------:R-:W-:Y:S01]  /*4f20*/  STG.E.U16 [R56.64], R82 ;  /* 0x0000005238007986 */ /* 0x000fe2000c10150c */
[----:B---3--:R-:W-:-:S03]  /*4f30*/  FSEL R4, R13, -INF , P4 ;  /* 0xff8000000d047808 */ /* 0x008fc60002000000 */
[----:B------:R-:W-:Y:S02]  /*4f40*/  STG.E.U16 [R54.64], R84 ;  /* 0x0000005436007986 */ /* 0x000fe4000c10150c */
[----:B------:R-:W-:Y:S02]  /*4f50*/  FFMA R13, R4, 0.69314718246459960938, R37 ;  /* 0x3f317218040d7823 */ /* 0x000fe40000000025 */
[----:B------:R-:W-:Y:S04]  /*4f60*/  STG.E.U16 [R48.64], R67 ;  /* 0x0000004330007986 */ /* 0x000fe8000c10150c */
[----:B------:R-:W-:Y:S04]  /*4f70*/  STG.E.U16 [R44.64], R69 ;  /* 0x000000452c007986 */ /* 0x000fe8000c10150c */
[----:B------:R-:W-:Y:S04]  /*4f80*/  STG.E.U16 [R40.64], R71 ;  /* 0x0000004728007986 */ /* 0x000fe8000c10150c */
[----:B------:R-:W-:Y:S04]  /*4f90*/  STG.E.U16 [R34.64], R77 ;  /* 0x0000004d22007986 */ /* 0x000fe8000c10150c */
[----:B------:R-:W-:Y:S04]  /*4fa0*/  STG.E.U16 [R30.64], R79 ;  /* 0x0000004f1e007986 */ /* 0x000fe8000c10150c */
[----:B------:R0:W-:Y:S04]  /*4fb0*/  STG.E.U16 [R28.64], R81 ;  /* 0x000000511c007986 */ /* 0x0001e8000c10150c */
[----:B------:R1:W-:Y:S04]  /*4fc0*/  STG.E.U16 [R24.64], R83 ;  /* 0x0000005318007986 */ /* 0x0003e8000c10150c */
[----:B------:R2:W-:Y:S04]  /*4fd0*/  STG.E.U16 [R20.64], R85 ;  /* 0x0000005514007986 */ /* 0x0005e8000c10150c */
[----:B------:R2:W-:Y:S01]  /*4fe0*/  STG.E.U16 [R50.64], R6 ;  /* 0x0000000632007986 */ /* 0x0005e2000c10150c */
[----:B0-----:R-:W-:-:S03]  /*4ff0*/  PRMT R29, R83, 0x7632, R29 ;  /* 0x00007632531d7816 */ /* 0x001fc6000000001d */
[----:B------:R2:W-:Y:S01]  /*5000*/  STG.E.U16 [R46.64], R8 ;  /* 0x000000082e007986 */ /* 0x0005e2000c10150c */
[----:B-1----:R-:W-:-:S03]  /*5010*/  PRMT R25, R85, 0x7632, R25 ;  /* 0x0000763255197816 */ /* 0x002fc60000000019 */
[----:B------:R2:W-:Y:S04]  /*5020*/  STG.E.U16 [R42.64], R10 ;  /* 0x0000000a2a007986 */ /* 0x0005e8000c10150c */
[----:B------:R2:W-:Y:S04]  /*5030*/  STG.E.U16 [R38.64], R11 ;  /* 0x0000000b26007986 */ /* 0x0005e8000c10150c */
[----:B------:R2:W-:Y:S04]  /*5040*/  STG.E.U16 [R32.64], R16 ;  /* 0x0000001020007986 */ /* 0x0005e8000c10150c */
[----:B------:R2:W-:Y:S04]  /*5050*/  STG.E.U16 [R26.64], R17 ;  /* 0x000000111a007986 */ /* 0x0005e8000c10150c */
[----:B------:R2:W-:Y:S04]  /*5060*/  STG.E.U16 [R18.64], R29 ;  /* 0x0000001d12007986 */ /* 0x0005e8000c10150c */
[----:B------:R2:W-:Y:S04]  /*5070*/  STG.E.U16 [R22.64], R25 ;  /* 0x0000001916007986 */ /* 0x0005e8000c10150c */
[----:B------:R-:W-:Y:S06]  /*5080*/  BAR.SYNC.DEFER_BLOCKING 0x0 ;  /* 0x0000000000007b1d */ /* 0x000fec0000010000 */
[----:B------:R2:W-:Y:S04]  /*5090*/  STS.128 [R0], R12 ;  /* 0x0000000c00007388 */ /* 0x0005e80000000c00 */
[----:B------:R-:W-:Y:S06]  /*50a0*/  BAR.SYNC.DEFER_BLOCKING 0x0 ;  /* 0x0000000000007b1d */ /* 0x000fec0000010000 */
[----:B------:R-:W-:Y:S05]  /*50b0*/  @P0 EXIT ;  /* 0x000000000000094d */ /* 0x000fea0003800000 */
[----:B--2---:R-:W0:Y:S01]  /*50c0*/  LDS R7, [R7] ;  /* 0x0000000007077984 */ /* 0x004e220000000800 */
[----:B------:R-:W-:Y:S01]  /*50d0*/  IMAD R2, R2, c[0x0][0x1cc], RZ ;  /* 0x0000730002027a24 */ /* 0x000fe200078e02ff */
[C---:B------:R-:W-:Y:S01]  /*50e0*/  SHF.L.U32 R5, R3.reuse, 0x2, RZ ;  /* 0x0000000203057819 */ /* 0x040fe200000006ff */
[----:B------:R-:W-:-:S04]  /*50f0*/  IMAD.HI R3, R3, 0x4, RZ ;  /* 0x0000000403037827 */ /* 0x000fc800078e02ff */
[C---:B------:R-:W-:Y:S02]  /*5100*/  IMAD.SHL.U32 R0, R2.reuse, 0x4, RZ ;  /* 0x0000000402007824 */ /* 0x040fe400078e00ff */
[----:B------:R-:W-:-:S03]  /*5110*/  IMAD.HI R4, R2, 0x4, RZ ;  /* 0x0000000402047827 */ /* 0x000fc600078e02ff */
[----:B------:R-:W-:-:S04]  /*5120*/  IADD3 R2, P0, P1, R5, c[0x0][0x180], R0 ;  /* 0x0000600005027a10 */ /* 0x000fc8000791e000 */
[----:B------:R-:W-:-:S05]  /*5130*/  IADD3.X R3, R3, c[0x0][0x184], R4, P0, P1 ;  /* 0x0000610003037a10 */ /* 0x000fca00007e2404 */
[----:B0-----:R-:W-:Y:S01]  /*5140*/  STG.E [R2.64], R7 ;  /* 0x0000000702007986 */ /* 0x001fe2000c10190c */
[----:B------:R-:W-:Y:S05]  /*5150*/  EXIT ;  /* 0x000000000000794d */ /* 0x000fea0003800000 */
.L_x_2:
[----:B------:R-:W-:-:S00]  /*5160*/  BRA `(.L_x_2) ;  /* 0xfffffff000007947 */ /* 0x000fc0000383ffff */
[----:B------:R-:W-:-:S00]  /*5170*/  NOP ;  /* 0x0000000000007918 */ /* 0x000fc00000000000 */
        /* <DEDUP_REMOVED lines=8> */
.L_x_3:


//--------------------- .nv.global.init           --------------------------
	.section	.nv.global.init,"aw",@progbits
.nv.global.init:
	.type		_$_str,@object
	.size		_$_str,(.L_0 - _$_str)
_$_str:
        /*0000*/ 	.byte	0x5f, 0x5f, 0x43, 0x55, 0x44, 0x41, 0x5f, 0x46, 0x54, 0x5a, 0x00
.L_0:


//--------------------- .nv.shared.attn_fwd       --------------------------
	.section	.nv.shared.attn_fwd,"aw",@nobits
	.sectionflags	@""
	.align	16
